def matmul_kernel(
    a_ptr,
    b_ptr,
    c_ptr,
    M,
    N,
    K,
    stride_am,
    stride_ak,
    stride_bk,
    stride_bn,
    stride_cm,
    stride_cn,
    BLOCK_M: tl.constexpr,
    BLOCK_N: tl.constexpr,
    BLOCK_K: tl.constexpr,
    GROUP_M: tl.constexpr,
):
    pid = tl.program_id(axis=0)
    num_pid_m = tl.cdiv(M, BLOCK_M)
    num_pid_n = tl.cdiv(N, BLOCK_N)
    num_pid_in_group = GROUP_M * num_pid_n
    group_id = pid // num_pid_in_group
    first_pid_m = group_id * GROUP_M
    group_size_m = min(num_pid_m - first_pid_m, GROUP_M)
    pid_m = first_pid_m + ((pid % num_pid_in_group) % group_size_m)
    pid_n = (pid % num_pid_in_group) // group_size_m

    offs_am = (pid_m * BLOCK_M + tl.arange(0, BLOCK_M)) % M
    offs_bn = (pid_n * BLOCK_N + tl.arange(0, BLOCK_N)) % N
    offs_k = tl.arange(0, BLOCK_K)
    a_ptrs = a_ptr + offs_am[:, None] * stride_am + offs_k[None, :] * stride_ak
    b_ptrs = b_ptr + offs_k[:, None] * stride_bk + offs_bn[None, :] * stride_bn

    acc = tl.zeros((BLOCK_M, BLOCK_N), dtype=tl.float32)
    for kk in range(0, tl.cdiv(K, BLOCK_K)):
        a = tl.load(a_ptrs, mask=offs_k[None, :] < K - kk * BLOCK_K, other=0.0)
        b = tl.load(b_ptrs, mask=offs_k[:, None] < K - kk * BLOCK_K, other=0.0)
        acc = tl.dot(a, b, acc)
        a_ptrs += BLOCK_K * stride_ak
        b_ptrs += BLOCK_K * stride_bk

    c = acc.to(c_ptr.dtype.element_ty)
    offs_cm = pid_m * BLOCK_M + tl.arange(0, BLOCK_M)
    offs_cn = pid_n * BLOCK_N + tl.arange(0, BLOCK_N)
    c_ptrs = c_ptr + offs_cm[:, None] * stride_cm + offs_cn[None, :] * stride_cn
    mask = (offs_cm[:, None] < M) & (offs_cn[None, :] < N)
    tl.store(c_ptrs, c, mask=mask)

# config = {"BLOCK_K": 128, "BLOCK_M": 64, "BLOCK_N": 128, "GROUP_M": 8, "arch": "sm_100", "dtype": "bf16", "num_ctas": 1, "num_stages": 3, "num_warps": 8}
# arch = sm_100


// ===== COMPILED SASS (sm_100a) =====

	.target	sm_100a

	.elftype	@"ET_EXEC"


//--------------------- .note.nv.tkinfo           --------------------------
	.section	.note.nv.tkinfo,"",@"SHT_NOTE"
	.sectionflags	@"SHF_NOTE_NV_TKINFO"
	.tkinfo
        /*0018*/ 	.word	0x00000081
        /*0030*/ 	.string	""
        /*0030*/ 	.string	"ptxas-blackwell"
        /*0030*/ 	.string	"Cuda compilation tools, release 12.9, V12.9.86"
        /*0030*/ 	.string	"Build cuda_12.9.r12.9/compiler.36037853_0"
        /*0030*/ 	.string	"-v  -suppress-debug-info  -lineinfo  -arch sm_100a "



//--------------------- .note.nv.cuver            --------------------------
	.section	.note.nv.cuver,"",@"SHT_NOTE"
	.sectionflags	@"SHF_NOTE_NV_CUVER"
        /*0018*/ 	.short	0x0001
        /*001a*/ 	.short	0x0064
        /*001c*/ 	.short	0x0001
        /*001e*/ 	.short	0x0000
        /*0020*/ 	.short	0x0001
        /*0022*/ 	.short	0x0000


//--------------------- .nv.info                  --------------------------
	.section	.nv.info,"",@"SHT_CUDA_INFO"
	.align	4


	//----- nvinfo : EIATTR_REGCOUNT
	.align		4
        /*0000*/ 	.byte	0x04, 0x2f
        /*0002*/ 	.short	(.L_4 - .L_3)
	.align		4
.L_3:
        /*0004*/ 	.word	index@(matmul_kernel)
        /*0008*/ 	.word	0x000000fe


	//----- nvinfo : EIATTR_FRAME_SIZE
	.align		4
.L_4:
        /*000c*/ 	.byte	0x04, 0x11
        /*000e*/ 	.short	(.L_6 - .L_5)
	.align		4
.L_5:
        /*0010*/ 	.word	index@($__internal_2_$__cuda_sm10x_tcgen05_guardrail_trap_unallocated_columns_being_dealloced)
        /*0014*/ 	.word	0x00000000


	//----- nvinfo : EIATTR_FRAME_SIZE
	.align		4
.L_6:
        /*0018*/ 	.byte	0x04, 0x11
        /*001a*/ 	.short	(.L_8 - .L_7)
	.align		4
.L_7:
        /*001c*/ 	.word	index@($__internal_1_$__cuda_sm10x_tcgen05_guardrail_trap_phase_invalid_during_alloc)
        /*0020*/ 	.word	0x00000000


	//----- nvinfo : EIATTR_FRAME_SIZE
	.align		4
.L_8:
        /*0024*/ 	.byte	0x04, 0x11
        /*0026*/ 	.short	(.L_10 - .L_9)
	.align		4
.L_9:
        /*0028*/ 	.word	index@($__internal_0_$__cuda_sm10x_tcgen05_guardrail_trap_col_being_dealloced_not_returned_by_alloc)
        /*002c*/ 	.word	0x00000000


	//----- nvinfo : EIATTR_FRAME_SIZE
	.align		4
.L_10:
        /*0030*/ 	.byte	0x04, 0x11
        /*0032*/ 	.short	(.L_12 - .L_11)
	.align		4
.L_11:
        /*0034*/ 	.word	index@(matmul_kernel)
        /*0038*/ 	.word	0x00000000


	//----- nvinfo : EIATTR_MIN_STACK_SIZE
	.align		4
.L_12:
        /*003c*/ 	.byte	0x04, 0x12
        /*003e*/ 	.short	(.L_14 - .L_13)
	.align		4
.L_13:
        /*0040*/ 	.word	index@(matmul_kernel)
        /*0044*/ 	.word	0x00000000
.L_14:


//--------------------- .nv.info.matmul_kernel    --------------------------
	.section	.nv.info.matmul_kernel,"",@"SHT_CUDA_INFO"
	.sectionflags	@""
	.align	4


	//----- nvinfo : EIATTR_CUDA_API_VERSION
	.align		4
        /*0000*/ 	.byte	0x04, 0x37
        /*0002*/ 	.short	(.L_16 - .L_15)
.L_15:
        /*0004*/ 	.word	0x00000081


	//----- nvinfo : EIATTR_KPARAM_INFO
	.align		4
.L_16:
        /*0008*/ 	.byte	0x04, 0x17
        /*000a*/ 	.short	(.L_18 - .L_17)
.L_17:
        /*000c*/ 	.word	0x00000000
        /*0010*/ 	.short	0x000d
        /*0012*/ 	.short	0x0048
        /*0014*/ 	.byte	0x00, 0xf4, 0x21, 0x00


	//----- nvinfo : EIATTR_KPARAM_INFO
	.align		4
.L_18:
        /*0018*/ 	.byte	0x04, 0x17
        /*001a*/ 	.short	(.L_20 - .L_19)
.L_19:
        /*001c*/ 	.word	0x00000000
        /*0020*/ 	.short	0x000c
        /*0022*/ 	.short	0x0040
        /*0024*/ 	.byte	0x00, 0xf4, 0x21, 0x00


	//----- nvinfo : EIATTR_KPARAM_INFO
	.align		4
.L_20:
        /*0028*/ 	.byte	0x04, 0x17
        /*002a*/ 	.short	(.L_22 - .L_21)
.L_21:
        /*002c*/ 	.word	0x00000000
        /*0030*/ 	.short	0x000b
        /*0032*/ 	.short	0x0038
        /*0034*/ 	.byte	0x00, 0xf0, 0x11, 0x00


	//----- nvinfo : EIATTR_KPARAM_INFO
	.align		4
.L_22:
        /*0038*/ 	.byte	0x04, 0x17
        /*003a*/ 	.short	(.L_24 - .L_23)
.L_23:
        /*003c*/ 	.word	0x00000000
        /*0040*/ 	.short	0x000a
        /*0042*/ 	.short	0x0034
        /*0044*/ 	.byte	0x00, 0xf0, 0x11, 0x00


	//----- nvinfo : EIATTR_KPARAM_INFO
	.align		4
.L_24:
        /*0048*/ 	.byte	0x04, 0x17
        /*004a*/ 	.short	(.L_26 - .L_25)
.L_25:
        /*004c*/ 	.word	0x00000000
        /*0050*/ 	.short	0x0009
        /*0052*/ 	.short	0x0030
        /*0054*/ 	.byte	0x00, 0xf0, 0x11, 0x00


	//----- nvinfo : EIATTR_KPARAM_INFO
	.align		4
.L_26:
        /*0058*/ 	.byte	0x04, 0x17
        /*005a*/ 	.short	(.L_28 - .L_27)
.L_27:
        /*005c*/ 	.word	0x00000000
        /*0060*/ 	.short	0x0008
        /*0062*/ 	.short	0x002c
        /*0064*/ 	.byte	0x00, 0xf0, 0x11, 0x00


	//----- nvinfo : EIATTR_KPARAM_INFO
	.align		4
.L_28:
        /*0068*/ 	.byte	0x04, 0x17
        /*006a*/ 	.short	(.L_30 - .L_29)
.L_29:
        /*006c*/ 	.word	0x00000000
        /*0070*/ 	.short	0x0007
        /*0072*/ 	.short	0x0028
        /*0074*/ 	.byte	0x00, 0xf0, 0x11, 0x00


	//----- nvinfo : EIATTR_KPARAM_INFO
	.align		4
.L_30:
        /*0078*/ 	.byte	0x04, 0x17
        /*007a*/ 	.short	(.L_32 - .L_31)
.L_31:
        /*007c*/ 	.word	0x00000000
        /*0080*/ 	.short	0x0006
        /*0082*/ 	.short	0x0024
        /*0084*/ 	.byte	0x00, 0xf0, 0x11, 0x00


	//----- nvinfo : EIATTR_KPARAM_INFO
	.align		4
.L_32:
        /*0088*/ 	.byte	0x04, 0x17
        /*008a*/ 	.short	(.L_34 - .L_33)
.L_33:
        /*008c*/ 	.word	0x00000000
        /*0090*/ 	.short	0x0005
        /*0092*/ 	.short	0x0020
        /*0094*/ 	.byte	0x00, 0xf0, 0x11, 0x00


	//----- nvinfo : EIATTR_KPARAM_INFO
	.align		4
.L_34:
        /*0098*/ 	.byte	0x04, 0x17
        /*009a*/ 	.short	(.L_36 - .L_35)
.L_35:
        /*009c*/ 	.word	0x00000000
        /*00a0*/ 	.short	0x0004
        /*00a2*/ 	.short	0x001c
        /*00a4*/ 	.byte	0x00, 0xf0, 0x11, 0x00


	//----- nvinfo : EIATTR_KPARAM_INFO
	.align		4
.L_36:
        /*00a8*/ 	.byte	0x04, 0x17
        /*00aa*/ 	.short	(.L_38 - .L_37)
.L_37:
        /*00ac*/ 	.word	0x00000000
        /*00b0*/ 	.short	0x0003
        /*00b2*/ 	.short	0x0018
        /*00b4*/ 	.byte	0x00, 0xf0, 0x11, 0x00


	//----- nvinfo : EIATTR_KPARAM_INFO
	.align		4
.L_38:
        /*00b8*/ 	.byte	0x04, 0x17
        /*00ba*/ 	.short	(.L_40 - .L_39)
.L_39:
        /*00bc*/ 	.word	0x00000000
        /*00c0*/ 	.short	0x0002
        /*00c2*/ 	.short	0x0010
        /*00c4*/ 	.byte	0x00, 0xf4, 0x21, 0x00


	//----- nvinfo : EIATTR_KPARAM_INFO
	.align		4
.L_40:
        /*00c8*/ 	.byte	0x04, 0x17
        /*00ca*/ 	.short	(.L_42 - .L_41)
.L_41:
        /*00cc*/ 	.word	0x00000000
        /*00d0*/ 	.short	0x0001
        /*00d2*/ 	.short	0x0008
        /*00d4*/ 	.byte	0x00, 0xf4, 0x21, 0x00


	//----- nvinfo : EIATTR_KPARAM_INFO
	.align		4
.L_42:
        /*00d8*/ 	.byte	0x04, 0x17
        /*00da*/ 	.short	(.L_44 - .L_43)
.L_43:
        /*00dc*/ 	.word	0x00000000
        /*00e0*/ 	.short	0x0000
        /*00e2*/ 	.short	0x0000
        /*00e4*/ 	.byte	0x00, 0xf4, 0x21, 0x00


	//----- nvinfo : EIATTR_AT_ENTRY_FRAGMENTS
	.align		4
.L_44:
        /*00e8*/ 	.byte	0x04, 0x4f
        /*00ea*/ 	.short	(.L_46 - .L_45)


	//   ....[0]....
.L_45:
        /*00ec*/ 	.word	0x00000004


	//----- nvinfo : EIATTR_RESERVED_SMEM_USED
	.align		4
.L_46:
        /*00f0*/ 	.byte	0x01, 0x41
	.zero		2


	//----- nvinfo : EIATTR_SPARSE_MMA_MASK
	.align		4
        /*00f4*/ 	.byte	0x03, 0x50
        /*00f6*/ 	.short	0x0000


	//----- nvinfo : EIATTR_TCGEN05_1CTA_USED
	.align		4
        /*00f8*/ 	.byte	0x01, 0x51
	.zero		2


	//----- nvinfo : EIATTR_MAXREG_COUNT
	.align		4
        /*00fc*/ 	.byte	0x03, 0x1b
        /*00fe*/ 	.short	0x00ff


	//----- nvinfo : EIATTR_NUM_BARRIERS
	.align		4
        /*0100*/ 	.byte	0x02, 0x4c
        /*0102*/ 	.byte	0x01
	.zero		1


	//----- nvinfo : EIATTR_INT_WARP_WIDE_INSTR_OFFSETS
	.align		4
        /*0104*/ 	.byte	0x04, 0x31
        /*0106*/ 	.short	(.L_48 - .L_47)


	//   ....[0]....
.L_47:
        /*0108*/ 	.word	0x00000e50


	//   ....[1]....
        /*010c*/ 	.word	0x00000e60


	//   ....[2]....
        /*0110*/ 	.word	0x00005f50


	//   ....[3]....
        /*0114*/ 	.word	0x0000ae40


	//   ....[4]....
        /*0118*/ 	.word	0x0000ae90


	//----- nvinfo : EIATTR_COOP_GROUP_MASK_REGIDS
	.align		4
.L_48:
        /*011c*/ 	.byte	0x04, 0x29
        /*011e*/ 	.short	(.L_50 - .L_49)


	//   ....[0]....
.L_49:
        /*0120*/ 	.word	0xffffffff


	//   ....[1]....
        /*0124*/ 	.word	0xffffffff


	//   ....[2]....
        /*0128*/ 	.word	0xffffffff


	//   ....[3]....
        /*012c*/ 	.word	0xffffffff


	//----- nvinfo : EIATTR_COOP_GROUP_INSTR_OFFSETS
	.align		4
.L_50:
        /*0130*/ 	.byte	0x04, 0x28
        /*0132*/ 	.short	(.L_52 - .L_51)


	//   ....[0]....
.L_51:
        /*0134*/ 	.word	0x00000070


	//   ....[1]....
        /*0138*/ 	.word	0x00000330


	//   ....[2]....
        /*013c*/ 	.word	0x0000acd0


	//   ....[3]....
        /*0140*/ 	.word	0x0000af40


	//----- nvinfo : EIATTR_VRC_CTA_INIT_COUNT
	.align		4
.L_52:
        /*0144*/ 	.byte	0x02, 0x4a
        /*0146*/ 	.byte	0x80
	.zero		1


	//----- nvinfo : EIATTR_MBARRIER_INSTR_OFFSETS
	.align		4
        /*0148*/ 	.byte	0x04, 0x39
        /*014a*/ 	.short	(.L_54 - .L_53)


	//   ....[0]....
.L_53:
        /*014c*/ 	.word	0x00001040
        /*0150*/ 	.word	0x000000ff
        /*0154*/ 	.word	0x00000000
        /*0158*/ 	.short	0x0100
        /*015a*/ 	.byte	0x0e
	.zero		1


	//   ....[1]....
        /*015c*/ 	.word	0x00006010
        /*0160*/ 	.word	0x000000ff
        /*0164*/ 	.word	0x00018008
        /*0168*/ 	.short	0x0100
        /*016a*/ 	.byte	0x0c
	.zero		1


	//   ....[2]....
        /*016c*/ 	.word	0x00007c50
        /*0170*/ 	.word	0x000000ff
        /*0174*/ 	.word	0x00000000
        /*0178*/ 	.short	0x010a
        /*017a*/ 	.byte	0x0e
	.zero		1


	//   ....[3]....
        /*017c*/ 	.word	0x00009c50
        /*0180*/ 	.word	0x000000ff
        /*0184*/ 	.word	0x00000000
        /*0188*/ 	.short	0x010a
        /*018a*/ 	.byte	0x0e
	.zero		1


	//   ....[4]....
        /*018c*/ 	.word	0x00009d40
        /*0190*/ 	.word	0x000000ff
        /*0194*/ 	.word	0x00018000
        /*0198*/ 	.short	0x0108
        /*019a*/ 	.byte	0x0c
	.zero		1


	//   ....[5]....
        /*019c*/ 	.word	0x00009da0
        /*01a0*/ 	.word	0x000000ff
        /*01a4*/ 	.word	0x00018008
        /*01a8*/ 	.short	0x0108
        /*01aa*/ 	.byte	0x0c
	.zero		1


	//   ....[6]....
        /*01ac*/ 	.word	0x0000af60
        /*01b0*/ 	.word	0x000000ff
        /*01b4*/ 	.word	0x00000000
        /*01b8*/ 	.short	0x010a
        /*01ba*/ 	.byte	0x0e
	.zero		1


	//   ....[7]....
        /*01bc*/ 	.word	0x0000af90
        /*01c0*/ 	.word	0x000000ff
        /*01c4*/ 	.word	0x00000000
        /*01c8*/ 	.short	0x010a
        /*01ca*/ 	.byte	0x0e
	.zero		1


	//----- nvinfo : EIATTR_NUM_MBARRIERS
	.align		4
.L_54:
        /*01cc*/ 	.byte	0x03, 0x38
        /*01ce*/ 	.short	0x0002


	//----- nvinfo : EIATTR_EXIT_INSTR_OFFSETS
	.align		4
        /*01d0*/ 	.byte	0x04, 0x1c
        /*01d2*/ 	.short	(.L_56 - .L_55)


	//   ....[0]....
.L_55:
        /*01d4*/ 	.word	0x0000af50


	//----- nvinfo : EIATTR_REQNTID
	.align		4
.L_56:
        /*01d8*/ 	.byte	0x04, 0x10
        /*01da*/ 	.short	(.L_58 - .L_57)
.L_57:
        /*01dc*/ 	.word	0x00000100
        /*01e0*/ 	.word	0x00000001
        /*01e4*/ 	.word	0x00000001


	//----- nvinfo : EIATTR_CRS_STACK_SIZE
	.align		4
.L_58:
        /*01e8*/ 	.byte	0x04, 0x1e
        /*01ea*/ 	.short	(.L_60 - .L_59)
.L_59:
        /*01ec*/ 	.word	0x00000000


	//----- nvinfo : EIATTR_CBANK_PARAM_SIZE
	.align		4
.L_60:
        /*01f0*/ 	.byte	0x03, 0x19
        /*01f2*/ 	.short	0x0050


	//----- nvinfo : EIATTR_PARAM_CBANK
	.align		4
        /*01f4*/ 	.byte	0x04, 0x0a
        /*01f6*/ 	.short	(.L_62 - .L_61)
	.align		4
.L_61:
        /*01f8*/ 	.word	index@(.nv.constant0.matmul_kernel)
        /*01fc*/ 	.short	0x0380
        /*01fe*/ 	.short	0x0050


	//----- nvinfo : EIATTR_SW_WAR
	.align		4
.L_62:
        /*0200*/ 	.byte	0x04, 0x36
        /*0202*/ 	.short	(.L_64 - .L_63)
.L_63:
        /*0204*/ 	.word	0x00000008
.L_64:


//--------------------- .nv.compat                --------------------------
	.section	.nv.compat,"",@"SHT_CUDA_COMPAT_INFO"
	.align	4
        /*0000*/ 	.byte	0x02, 0x02, 0x02, 0x00, 0x02, 0x05, 0x05, 0x00, 0x02, 0x03, 0x00, 0x00, 0x02, 0x06, 0x01, 0x00


//--------------------- .nv.callgraph             --------------------------
	.section	.nv.callgraph,"",@"SHT_CUDA_CALLGRAPH"
	.align	4
	.sectionentsize	8
	.align		4
        /*0000*/ 	.word	0x00000000
	.align		4
        /*0004*/ 	.word	0xffffffff
	.align		4
        /*0008*/ 	.word	0x00000000
	.align		4
        /*000c*/ 	.word	0xfffffffe
	.align		4
        /*0010*/ 	.word	0x00000000
	.align		4
        /*0014*/ 	.word	0xfffffffd
	.align		4
        /*0018*/ 	.word	0x00000000
	.align		4
        /*001c*/ 	.word	0xfffffffc


//--------------------- .text.matmul_kernel       --------------------------
	.section	.text.matmul_kernel,"ax",@progbits
	.align	128
        .global         matmul_kernel
        .type           matmul_kernel,@function
        .size           matmul_kernel,(.L_x_20 - matmul_kernel)
        .other          matmul_kernel,@"STO_CUDA_ENTRY STV_DEFAULT"
matmul_kernel:
.text.matmul_kernel:
[----:B------:R-:W0:Y:S01]  /*0000*/  LDC R1, c[0x0][0x37c] ;  /* 0x0000df00ff017b82 */ /* 0x000e220000000800 */
[----:B------:R-:W1:Y:S01]  /*0010*/  S2R R2, SR_TID.X ;  /* 0x0000000000027919 */ /* 0x000e620000002100 */
[----:B------:R-:W2:Y:S01]  /*0020*/  LDCU.64 UR22, c[0x0][0x358] ;  /* 0x00006b00ff1677ac */ /* 0x000ea20008000a00 */
[----:B-1----:R-:W-:-:S13]  /*0030*/  ISETP.GE.U32.AND P0, PT, R2, 0x20, PT ;  /* 0x000000200200780c */ /* 0x002fda0003f06070 */
[----:B------:R-:W-:Y:S02]  /*0040*/  VOTEU.ANY UP0, P0 ;  /* 0x0000000000ff7886 */ /* 0x000fe40000000100 */
[----:B0-2---:R-:W-:Y:S05]  /*0050*/  BRA.U UP0, `(.L_x_0) ;  /* 0x0000000100b87547 */ /* 0x005fea000b800000 */
[----:B------:R-:W0:Y:S01]  /*0060*/  S2UR UR6, SR_CgaCtaId ;  /* 0x00000000000679c3 */ /* 0x000e220000008800 */
[----:B------:R-:W-:Y:S01]  /*0070*/  NOP ;  /* 0x0000000000007918 */ /* 0x000fe20000000000 */
[----:B------:R-:W-:Y:S02]  /*0080*/  UMOV UR4, 0x40 ;  /* 0x0000004000047882 */ /* 0x000fe40000000000 */
[----:B0-----:R-:W-:-:S09]  /*0090*/  ULEA UR4, UR6, UR4, 0x18 ;  /* 0x0000000406047291 */ /* 0x001fd2000f8ec0ff */
[----:B------:R-:W0:Y:S01]  /*00a0*/  LDS.U8 R0, [UR4] ;  /* 0x00000004ff007984 */ /* 0x000e220008000000 */
[----:B------:R-:W-:Y:S02]  /*00b0*/  UMOV UR4, 0x400 ;  /* 0x0000040000047882 */ /* 0x000fe40000000000 */
[----:B------:R-:W-:Y:S01]  /*00c0*/  ULEA UR4, UR6, UR4, 0x18 ;  /* 0x0000000406047291 */ /* 0x000fe2000f8ec0ff */
[----:B0-----:R-:W-:-:S13]  /*00d0*/  ISETP.NE.AND P0, PT, R0, RZ, PT ;  /* 0x000000ff0000720c */ /* 0x001fda0003f05270 */
[----:B------:R-:W-:Y:S05]  /*00e0*/  @P0 BRA `(.L_x_1) ;  /* 0x00000000007c0947 */ /* 0x000fea0003800000 */
[----:B------:R-:W-:-:S13]  /*00f0*/  ELECT P0, URZ, PT ;  /* 0x0000000000ff782f */ /* 0x000fda0003800000 */
[----:B------:R-:W-:Y:S05]  /*0100*/  @!P0 BRA `(.L_x_2) ;  /* 0x0000000000848947 */ /* 0x000fea0003800000 */
[----:B------:R-:W-:Y:S01]  /*0110*/  UMOV UR5, 0x4 ;  /* 0x0000000400057882 */ /* 0x000fe20000000000 */
[----:B------:R-:W-:Y:S02]  /*0120*/  IMAD.MOV.U32 R5, RZ, RZ, 0x1 ;  /* 0x00000001ff057424 */ /* 0x000fe400078e00ff */
[----:B------:R-:W-:Y:S02]  /*0130*/  IMAD.MOV.U32 R3, RZ, RZ, 0xf ;  /* 0x0000000fff037424 */ /* 0x000fe400078e00ff */
[----:B------:R-:W-:Y:S04]  /*0140*/  DEPBAR.LE SB0, 0x36 ;  /* 0x00008d800000791a */ /* 0x000fe80000000000 */
[----:B------:R-:W0:Y:S02]  /*0150*/  UTCATOMSWS.FIND_AND_SET.ALIGN UP1, UR5, UR5 ;  /* 0x00000005000575e3 */ /* 0x000e240008020800 */
[----:B0-----:R-:W-:-:S04]  /*0160*/  PLOP3.LUT P0, PT, PT, PT, UP1, 0x80, 0x8 ;  /* 0x000000000008781c */ /* 0x001fc80003f0f018 */
[----:B------:R-:W-:-:S04]  /*0170*/  SEL R0, RZ, 0xffffffff, !P0 ;  /* 0xffffffffff007807 */ /* 0x000fc80004000000 */
[----:B------:R-:W-:Y:S01]  /*0180*/  ISETP.NE.AND P0, PT, R0, RZ, PT ;  /* 0x000000ff0000720c */ /* 0x000fe20003f05270 */
[----:B------:R-:W-:-:S12]  /*0190*/  IMAD.U32 R0, RZ, RZ, UR5 ;  /* 0x00000005ff007e24 */ /* 0x000fd8000f8e00ff */
[----:B------:R-:W-:Y:S05]  /*01a0*/  @P0 BRA `(.L_x_3) ;  /* 0x0000000000240947 */ /* 0x000fea0003800000 */
.L_x_4:
[----:B------:R-:W-:Y:S05]  /*01b0*/  NANOSLEEP 0x64 ;  /* 0x000000640000795d */ /* 0x000fea0003800000 */
[----:B------:R-:W-:-:S05]  /*01c0*/  UMOV UR5, 0x4 ;  /* 0x0000000400057882 */ /* 0x000fca0000000000 */
[----:B------:R-:W-:Y:S04]  /*01d0*/  DEPBAR.LE SB0, 0x36 ;  /* 0x00008d800000791a */ /* 0x000fe80000000000 */
[----:B------:R-:W0:Y:S02]  /*01e0*/  UTCATOMSWS.FIND_AND_SET.ALIGN UP1, UR5, UR5 ;  /* 0x00000005000575e3 */ /* 0x000e240008020800 */
[----:B0-----:R-:W-:-:S04]  /*01f0*/  PLOP3.LUT P0, PT, PT, PT, UP1, 0x80, 0x8 ;  /* 0x000000000008781c */ /* 0x001fc80003f0f018 */
[----:B------:R-:W-:-:S04]  /*0200*/  SEL R0, RZ, 0xffffffff, !P0 ;  /* 0xffffffffff007807 */ /* 0x000fc80004000000 */
[----:B------:R-:W-:Y:S01]  /*0210*/  ISETP.NE.AND P0, PT, R0, RZ, PT ;  /* 0x000000ff0000720c */ /* 0x000fe20003f05270 */
[----:B------:R-:W-:-:S12]  /*0220*/  IMAD.U32 R0, RZ, RZ, UR5 ;  /* 0x00000005ff007e24 */ /* 0x000fd8000f8e00ff */
[----:B------:R-:W-:Y:S05]  /*0230*/  @!P0 BRA `(.L_x_4) ;  /* 0xfffffffc00dc8947 */ /* 0x000fea000383ffff */
.L_x_3:
[C---:B------:R-:W-:Y:S01]  /*0240*/  VIADD R4, R0.reuse, 0x10 ;  /* 0x0000001000047836 */ /* 0x040fe20000000000 */
[----:B------:R-:W-:Y:S01]  /*0250*/  UMOV UR5, 0x50 ;  /* 0x0000005000057882 */ /* 0x000fe20000000000 */
[----:B------:R-:W-:Y:S01]  /*0260*/  SHF.L.U32 R3, R3, R0, RZ ;  /* 0x0000000003037219 */ /* 0x000fe200000006ff */
[----:B------:R-:W-:Y:S01]  /*0270*/  ULEA UR5, UR6, UR5, 0x18 ;  /* 0x0000000506057291 */ /* 0x000fe2000f8ec0ff */
[----:B------:R-:W-:Y:S01]  /*0280*/  IMAD.SHL.U32 R0, R0, 0x20, RZ ;  /* 0x0000002000007824 */ /* 0x000fe200078e00ff */
[----:B------:R-:W-:-:S04]  /*0290*/  SHF.L.U32 R4, R5, R4, RZ ;  /* 0x0000000405047219 */ /* 0x000fc800000006ff */
[----:B------:R-:W-:-:S05]  /*02a0*/  LOP3.LUT R3, R4, R3, RZ, 0xfc, !PT ;  /* 0x0000000304037212 */ /* 0x000fca00078efcff */
[----:B------:R0:W-:Y:S04]  /*02b0*/  ATOMS.OR RZ, [UR5], R3 ;  /* 0x00000003ffff798c */ /* 0x0001e8000b000005 */
[----:B------:R0:W-:Y:S01]  /*02c0*/  STS [UR4], R0 ;  /* 0x00000000ff007988 */ /* 0x0001e20008000804 */
[----:B------:R-:W-:Y:S05]  /*02d0*/  BRA `(.L_x_2) ;  /* 0x0000000000107947 */ /* 0x000fea0003800000 */
.L_x_1:
[----:B------:R-:W-:Y:S01]  /*02e0*/  IMAD.MOV.U32 R0, RZ, RZ, -0x1 ;  /* 0xffffffffff007424 */ /* 0x000fe200078e00ff */
[----:B------:R-:W-:-:S04]  /*02f0*/  MOV R4, 0x320 ;  /* 0x0000032000047802 */ /* 0x000fc80000000f00 */
[----:B------:R0:W-:Y:S03]  /*0300*/  STS [UR4], R0 ;  /* 0x00000000ff007988 */ /* 0x0001e60008000804 */
[----:B0-----:R-:W-:Y:S05]  /*0310*/  CALL.REL.NOINC `($__internal_1_$__cuda_sm10x_tcgen05_guardrail_trap_phase_invalid_during_alloc) ;  /* 0x000000ac00347944 */ /* 0x001fea0003c00000 */
.L_x_2:
[----:B------:R-:W-:Y:S05]  /*0320*/  WARPSYNC.ALL ;  /* 0x0000000000007948 */ /* 0x000fea0003800000 */
[----:B------:R-:W-:Y:S01]  /*0330*/  NOP ;  /* 0x0000000000007918 */ /* 0x000fe20000000000 */
.L_x_0:
[----:B------:R-:W1:Y:S01]  /*0340*/  LDC.64 R38, c[0x0][0x398] ;  /* 0x0000e600ff267b82 */ /* 0x000e620000000a00 */
[----:B------:R-:W2:Y:S01]  /*0350*/  S2R R7, SR_CTAID.X ;  /* 0x0000000000077919 */ /* 0x000ea20000002500 */
[----:B------:R-:W3:Y:S01]  /*0360*/  LDCU.128 UR8, c[0x0][0x3a0] ;  /* 0x00007400ff0877ac */ /* 0x000ee20008000c00 */
[----:B------:R-:W-:Y:S01]  /*0370*/  LOP3.LUT R36, R2, 0xff, RZ, 0xc0, !PT ;  /* 0x000000ff02247812 */ /* 0x000fe200078ec0ff */
[----:B------:R-:W-:Y:S01]  /*0380*/  UMOV UR12, 0x400 ;  /* 0x00000400000c7882 */ /* 0x000fe20000000000 */
[----:B------:R-:W4:Y:S03]  /*0390*/  LDCU.128 UR16, c[0x0][0x380] ;  /* 0x00007000ff1077ac */ /* 0x000f260008000c00 */
[----:B------:R-:W5:Y:S01]  /*03a0*/  S2UR UR6, SR_CgaCtaId ;  /* 0x00000000000679c3 */ /* 0x000f620000008800 */
[----:B------:R-:W-:Y:S01]  /*03b0*/  UMOV UR15, 0x1 ;  /* 0x00000001000f7882 */ /* 0x000fe20000000000 */
[----:B---3--:R-:W-:Y:S01]  /*03c0*/  IMAD.U32 R14, RZ, RZ, UR10 ;  /* 0x0000000aff0e7e24 */ /* 0x008fe2000f8e00ff */
[----:B------:R-:W-:Y:S01]  /*03d0*/  UIADD3 UR28, UPT, UPT, UR8, 0x7f, URZ ;  /* 0x0000007f081c7890 */ /* 0x000fe2000fffe0ff */
[----:B------:R-:W-:-:S02]  /*03e0*/  IMAD.U32 R15, RZ, RZ, UR10 ;  /* 0x0000000aff0f7e24 */ /* 0x000fc4000f8e00ff */
[----:B01----:R-:W-:Y:S01]  /*03f0*/  VIADD R0, R39, 0x7f ;  /* 0x0000007f27007836 */ /* 0x003fe20000000000 */
[----:B------:R-:W-:Y:S01]  /*0400*/  UISETP.GT.AND UP1, UPT, UR28, 0x7f, UPT ;  /* 0x0000007f1c00788c */ /* 0x000fe2000bf24270 */
[----:B------:R-:W-:Y:S02]  /*0410*/  IMAD.U32 R16, RZ, RZ, UR10 ;  /* 0x0000000aff107e24 */ /* 0x000fe4000f8e00ff */
[----:B------:R-:W-:Y:S01]  /*0420*/  IMAD.U32 R21, RZ, RZ, UR10 ;  /* 0x0000000aff157e24 */ /* 0x000fe2000f8e00ff */
[----:B------:R-:W-:Y:S01]  /*0430*/  SHF.R.S32.HI R3, RZ, 0x1f, R0 ;  /* 0x0000001fff037819 */ /* 0x000fe20000011400 */
[----:B------:R-:W-:Y:S01]  /*0440*/  IMAD.U32 R24, RZ, RZ, UR10 ;  /* 0x0000000aff187e24 */ /* 0x000fe2000f8e00ff */
[----:B------:R-:W-:Y:S01]  /*0450*/  PLOP3.LUT P4, PT, PT, PT, UP1, 0x80, 0x8 ;  /* 0x000000000008781c */ /* 0x000fe20003f8f018 */
[----:B------:R-:W-:Y:S01]  /*0460*/  IMAD.U32 R25, RZ, RZ, UR10 ;  /* 0x0000000aff197e24 */ /* 0x000fe2000f8e00ff */
[----:B------:R-:W-:Y:S01]  /*0470*/  LEA.HI R3, R3, R0, RZ, 0x7 ;  /* 0x0000000003037211 */ /* 0x000fe200078f38ff */
[----:B------:R-:W-:Y:S01]  /*0480*/  IMAD.U32 R26, RZ, RZ, UR10 ;  /* 0x0000000aff1a7e24 */ /* 0x000fe2000f8e00ff */
[----:B--2---:R-:W-:Y:S01]  /*0490*/  IABS R10, R7 ;  /* 0x00000007000a7213 */ /* 0x004fe20000000000 */
[----:B-----5:R-:W-:Y:S01]  /*04a0*/  ULEA UR12, UR6, UR12, 0x18 ;  /* 0x0000000c060c7291 */ /* 0x020fe2000f8ec0ff */
[----:B------:R-:W-:Y:S01]  /*04b0*/  SHF.R.S32.HI R3, RZ, 0x7, R3 ;  /* 0x00000007ff037819 */ /* 0x000fe20000011403 */
[----:B------:R-:W-:Y:S01]  /*04c0*/  BAR.SYNC.DEFER_BLOCKING 0x0 ;  /* 0x0000000000007b1d */ /* 0x000fe20000010000 */
[----:B------:R-:W-:Y:S01]  /*04d0*/  IMAD.U32 R233, RZ, RZ, UR10 ;  /* 0x0000000affe97e24 */ /* 0x000fe2000f8e00ff */
[----:B------:R-:W-:Y:S01]  /*04e0*/  PLOP3.LUT P5, PT, PT, PT, UP1, 0x80, 0x8 ;  /* 0x000000000008781c */ /* 0x000fe20003faf018 */
[----:B------:R-:W-:Y:S01]  /*04f0*/  UIADD3 UR14, UPT, UPT, UR12, 0x18000, URZ ;  /* 0x000180000c0e7890 */ /* 0x000fe2000fffe0ff */
[----:B------:R-:W-:-:S05]  /*0500*/  IMAD.SHL.U32 R6, R3, 0x8, RZ ;  /* 0x0000000803067824 */ /* 0x000fca00078e00ff */
[-C--:B------:R-:W-:Y:S02]  /*0510*/  IABS R3, R6.reuse ;  /* 0x0000000600037213 */ /* 0x080fe40000000000 */
[----:B------:R-:W-:Y:S02]  /*0520*/  IABS R11, R6 ;  /* 0x00000006000b7213 */ /* 0x000fe40000000000 */
[----:B------:R-:W0:Y:S01]  /*0530*/  I2F.RP R0, R3 ;  /* 0x0000000300007306 */ /* 0x000e220000209400 */
[----:B------:R-:W1:Y:S07]  /*0540*/  LDS R18, [UR12] ;  /* 0x0000000cff127984 */ /* 0x000e6e0008000800 */
[----:B0-----:R-:W0:Y:S02]  /*0550*/  MUFU.RCP R0, R0 ;  /* 0x0000000000007308 */ /* 0x001e240000001000 */
[----:B0-----:R-:W-:-:S02]  /*0560*/  VIADD R4, R0, 0xffffffe ;  /* 0x0ffffffe00047836 */ /* 0x001fc40000000000 */
[----:B------:R-:W-:-:S04]  /*0570*/  IMAD.MOV R0, RZ, RZ, -R11 ;  /* 0x000000ffff007224 */ /* 0x000fc800078e0a0b */
[----:B------:R0:W2:Y:S02]  /*0580*/  F2I.FTZ.U32.TRUNC.NTZ R5, R4 ;  /* 0x0000000400057305 */ /* 0x0000a4000021f000 */
[----:B0-----:R-:W-:Y:S02]  /*0590*/  IMAD.MOV.U32 R4, RZ, RZ, RZ ;  /* 0x000000ffff047224 */ /* 0x001fe400078e00ff */
[----:B--2---:R-:W-:Y:S01]  /*05a0*/  IMAD.MOV R8, RZ, RZ, -R5 ;  /* 0x000000ffff087224 */ /* 0x004fe200078e0a05 */
[----:B-1----:R-:W-:Y:S01]  /*05b0*/  R2UR UR13, R18 ;  /* 0x00000000120d72ca */ /* 0x002fe200000e0000 */
[----:B------:R-:W-:Y:S02]  /*05c0*/  IMAD.U32 R18, RZ, RZ, UR10 ;  /* 0x0000000aff127e24 */ /* 0x000fe4000f8e00ff */
[----:B------:R-:W-:Y:S02]  /*05d0*/  IMAD R9, R8, R3, RZ ;  /* 0x0000000308097224 */ /* 0x000fe400078e02ff */
[----:B------:R-:W-:-:S02]  /*05e0*/  IMAD.MOV.U32 R8, RZ, RZ, R10 ;  /* 0x000000ffff087224 */ /* 0x000fc400078e000a */
[----:B------:R-:W-:-:S06]  /*05f0*/  IMAD.HI.U32 R5, R5, R9, R4 ;  /* 0x0000000905057227 */ /* 0x000fcc00078e0004 */
[----:B------:R-:W-:-:S04]  /*0600*/  IMAD.HI.U32 R5, R5, R8, RZ ;  /* 0x0000000805057227 */ /* 0x000fc800078e00ff */
[----:B------:R-:W-:Y:S01]  /*0610*/  IMAD R0, R5, R0, R8 ;  /* 0x0000000005007224 */ /* 0x000fe200078e0208 */
[----:B------:R-:W-:Y:S04]  /*0620*/  BAR.SYNC.DEFER_BLOCKING 0x0 ;  /* 0x0000000000007b1d */ /* 0x000fe80000010000 */
[----:B------:R-:W-:-:S13]  /*0630*/  ISETP.GT.U32.AND P1, PT, R3, R0, PT ;  /* 0x000000000300720c */ /* 0x000fda0003f24070 */
[----:B------:R-:W-:Y:S02]  /*0640*/  @!P1 IMAD.IADD R0, R0, 0x1, -R3 ;  /* 0x0000000100009824 */ /* 0x000fe400078e0a03 */
[----:B------:R-:W-:Y:S01]  /*0650*/  @!P1 VIADD R5, R5, 0x1 ;  /* 0x0000000105059836 */ /* 0x000fe20000000000 */
[----:B------:R-:W-:Y:S02]  /*0660*/  ISETP.NE.AND P1, PT, R6, RZ, PT ;  /* 0x000000ff0600720c */ /* 0x000fe40003f25270 */
[----:B------:R-:W-:Y:S02]  /*0670*/  ISETP.GE.U32.AND P0, PT, R0, R3, PT ;  /* 0x000000030000720c */ /* 0x000fe40003f06070 */
[----:B------:R-:W-:-:S04]  /*0680*/  LOP3.LUT R0, R7, R6, RZ, 0x3c, !PT ;  /* 0x0000000607007212 */ /* 0x000fc800078e3cff */
[----:B------:R-:W-:Y:S01]  /*0690*/  ISETP.GE.AND P2, PT, R0, RZ, PT ;  /* 0x000000ff0000720c */ /* 0x000fe20003f46270 */
[----:B------:R-:W-:-:S05]  /*06a0*/  VIADD R0, R38, 0x3f ;  /* 0x0000003f26007836 */ /* 0x000fca0000000000 */
[----:B------:R-:W-:Y:S01]  /*06b0*/  SHF.R.S32.HI R3, RZ, 0x1f, R0 ;  /* 0x0000001fff037819 */ /* 0x000fe20000011400 */
[----:B------:R-:W-:-:S03]  /*06c0*/  @P0 VIADD R5, R5, 0x1 ;  /* 0x0000000105050836 */ /* 0x000fc60000000000 */
[----:B------:R-:W-:Y:S01]  /*06d0*/  LEA.HI R3, R3, R0, RZ, 0x6 ;  /* 0x0000000003037211 */ /* 0x000fe200078f30ff */
[----:B------:R-:W-:-:S04]  /*06e0*/  IMAD.MOV.U32 R4, RZ, RZ, R5 ;  /* 0x000000ffff047224 */ /* 0x000fc800078e0005 */
[----:B------:R-:W-:Y:S01]  /*06f0*/  @!P2 IMAD.MOV R4, RZ, RZ, -R4 ;  /* 0x000000ffff04a224 */ /* 0x000fe200078e0a04 */
[----:B------:R-:W-:-:S05]  /*0700*/  @!P1 LOP3.LUT R4, RZ, R6, RZ, 0x33, !PT ;  /* 0x00000006ff049212 */ /* 0x000fca00078e33ff */
[----:B------:R-:W-:Y:S02]  /*0710*/  IMAD.SHL.U32 R10, R4, 0x8, RZ ;  /* 0x00000008040a7824 */ /* 0x000fe400078e00ff */
[----:B------:R-:W-:-:S03]  /*0720*/  IMAD.MOV R4, RZ, RZ, -R4 ;  /* 0x000000ffff047224 */ /* 0x000fc600078e0a04 */
[----:B------:R-:W-:Y:S01]  /*0730*/  LEA.HI.SX32 R3, R3, -R10, 0x1a ;  /* 0x8000000a03037211 */ /* 0x000fe200078fd2ff */
[----:B------:R-:W-:-:S03]  /*0740*/  IMAD R12, R6, R4, R7 ;  /* 0x00000004060c7224 */ /* 0x000fc600078e0207 */
[----:B------:R-:W-:Y:S02]  /*0750*/  VIMNMX R11, PT, PT, R3, 0x8, PT ;  /* 0x00000008030b7848 */ /* 0x000fe40003fe0100 */
[----:B------:R-:W-:Y:S02]  /*0760*/  IABS R7, R12 ;  /* 0x0000000c00077213 */ /* 0x000fe40000000000 */
[-C--:B------:R-:W-:Y:S02]  /*0770*/  IABS R9, R11.reuse ;  /* 0x0000000b00097213 */ /* 0x080fe40000000000 */
[----:B------:R-:W-:Y:S02]  /*0780*/  IABS R6, R11 ;  /* 0x0000000b00067213 */ /* 0x000fe40000000000 */
[----:B------:R-:W0:Y:S08]  /*0790*/  I2F.RP R0, R9 ;  /* 0x0000000900007306 */ /* 0x000e300000209400 */
[----:B0-----:R-:W0:Y:S02]  /*07a0*/  MUFU.RCP R0, R0 ;  /* 0x0000000000007308 */ /* 0x001e240000001000 */
[----:B0-----:R-:W-:-:S02]  /*07b0*/  VIADD R5, R0, 0xffffffe ;  /* 0x0ffffffe00057836 */ /* 0x001fc40000000000 */
[----:B------:R-:W-:-:S04]  /*07c0*/  IMAD.MOV R0, RZ, RZ, -R6 ;  /* 0x000000ffff007224 */ /* 0x000fc800078e0a06 */
[----:B------:R-:W0:Y:S02]  /*07d0*/  F2I.FTZ.U32.TRUNC.NTZ R5, R5 ;  /* 0x0000000500057305 */ /* 0x000e24000021f000 */
[----:B0-----:R-:W-:-:S04]  /*07e0*/  IMAD.MOV R3, RZ, RZ, -R5 ;  /* 0x000000ffff037224 */ /* 0x001fc800078e0a05 */
[----:B------:R-:W-:-:S04]  /*07f0*/  IMAD.MOV.U32 R4, RZ, RZ, R3 ;  /* 0x000000ffff047224 */ /* 0x000fc800078e0003 */
[----:B------:R-:W-:Y:S02]  /*0800*/  IMAD R3, R4, R9, RZ ;  /* 0x0000000904037224 */ /* 0x000fe400078e02ff */
[----:B------:R-:W-:-:S04]  /*0810*/  IMAD.MOV.U32 R4, RZ, RZ, RZ ;  /* 0x000000ffff047224 */ /* 0x000fc800078e00ff */
[----:B------:R-:W-:Y:S01]  /*0820*/  IMAD.HI.U32 R4, R5, R3, R4 ;  /* 0x0000000305047227 */ /* 0x000fe200078e0004 */
[----:B------:R-:W-:-:S04]  /*0830*/  IABS R5, R38 ;  /* 0x0000002600057213 */ /* 0x000fc80000000000 */
[----:B------:R-:W0:Y:S01]  /*0840*/  I2F.RP R3, R5 ;  /* 0x0000000500037306 */ /* 0x000e220000209400 */
[----:B------:R-:W-:-:S04]  /*0850*/  IMAD.HI.U32 R4, R4, R7, RZ ;  /* 0x0000000704047227 */ /* 0x000fc800078e00ff */
[----:B------:R-:W-:-:S05]  /*0860*/  IMAD R0, R4, R0, R7 ;  /* 0x0000000004007224 */ /* 0x000fca00078e0207 */
[----:B------:R-:W-:Y:S01]  /*0870*/  ISETP.GT.U32.AND P1, PT, R9, R0, PT ;  /* 0x000000000900720c */ /* 0x000fe20003f24070 */
[----:B0-----:R-:W0:-:S12]  /*0880*/  MUFU.RCP R3, R3 ;  /* 0x0000000300037308 */ /* 0x001e180000001000 */
[----:B------:R-:W-:Y:S02]  /*0890*/  @!P1 IMAD.IADD R0, R0, 0x1, -R9 ;  /* 0x0000000100009824 */ /* 0x000fe400078e0a09 */
[----:B------:R-:W-:Y:S01]  /*08a0*/  @!P1 VIADD R4, R4, 0x1 ;  /* 0x0000000104049836 */ /* 0x000fe20000000000 */
[----:B------:R-:W-:Y:S02]  /*08b0*/  ISETP.NE.AND P1, PT, R11, RZ, PT ;  /* 0x000000ff0b00720c */ /* 0x000fe40003f25270 */
[----:B------:R-:W-:Y:S01]  /*08c0*/  ISETP.GE.U32.AND P0, PT, R0, R9, PT ;  /* 0x000000090000720c */ /* 0x000fe20003f06070 */
[----:B------:R-:W-:Y:S01]  /*08d0*/  IMAD.U32 R9, RZ, RZ, UR10 ;  /* 0x0000000aff097e24 */ /* 0x000fe2000f8e00ff */
[----:B------:R-:W-:Y:S01]  /*08e0*/  LOP3.LUT R0, R12, R11, RZ, 0x3c, !PT ;  /* 0x0000000b0c007212 */ /* 0x000fe200078e3cff */
[----:B0-----:R-:W-:Y:S01]  /*08f0*/  VIADD R6, R3, 0xffffffe ;  /* 0x0ffffffe03067836 */ /* 0x001fe20000000000 */
[----:B------:R-:W-:Y:S02]  /*0900*/  LOP3.LUT R3, R2, 0x3f, RZ, 0xc0, !PT ;  /* 0x0000003f02037812 */ /* 0x000fe400078ec0ff */
[----:B------:R-:W-:Y:S01]  /*0910*/  ISETP.GE.AND P2, PT, R0, RZ, PT ;  /* 0x000000ff0000720c */ /* 0x000fe20003f46270 */
[----:B------:R-:W0:Y:S06]  /*0920*/  F2I.FTZ.U32.TRUNC.NTZ R7, R6 ;  /* 0x0000000600077305 */ /* 0x000e2c000021f000 */
[----:B------:R-:W-:-:S04]  /*0930*/  @P0 VIADD R4, R4, 0x1 ;  /* 0x0000000104040836 */ /* 0x000fc80000000000 */
[----:B------:R-:W-:Y:S01]  /*0940*/  IMAD.MOV.U32 R37, RZ, RZ, R4 ;  /* 0x000000ffff257224 */ /* 0x000fe200078e0004 */
[----:B------:R-:W-:-:S03]  /*0950*/  SHF.R.U32.HI R4, RZ, 0x6, R2 ;  /* 0x00000006ff047819 */ /* 0x000fc60000011602 */
[----:B------:R-:W-:Y:S01]  /*0960*/  @!P2 IMAD.MOV R37, RZ, RZ, -R37 ;  /* 0x000000ffff25a224 */ /* 0x000fe200078e0a25 */
[----:B------:R-:W-:Y:S01]  /*0970*/  SGXT.U32 R4, R4, 0x2 ;  /* 0x000000020404781a */ /* 0x000fe20000000000 */
[----:B0-----:R-:W-:Y:S01]  /*0980*/  IMAD.MOV R6, RZ, RZ, -R7 ;  /* 0x000000ffff067224 */ /* 0x001fe200078e0a07 */
[----:B------:R-:W-:Y:S02]  /*0990*/  @!P1 LOP3.LUT R37, RZ, R11, RZ, 0x33, !PT ;  /* 0x0000000bff259212 */ /* 0x000fe400078e33ff */
[----:B------:R-:W-:Y:S01]  /*09a0*/  PLOP3.LUT P2, PT, PT, PT, UP1, 0x80, 0x8 ;  /* 0x000000000008781c */ /* 0x000fe20003f4f018 */
[----:B------:R-:W-:Y:S01]  /*09b0*/  IMAD R8, R4, UR10, RZ ;  /* 0x0000000a04087c24 */ /* 0x000fe2000f8e02ff */
[----:B------:R-:W-:Y:S01]  /*09c0*/  ISETP.NE.AND P1, PT, R38, RZ, PT ;  /* 0x000000ff2600720c */ /* 0x000fe20003f25270 */
[----:B------:R-:W-:Y:S02]  /*09d0*/  IMAD.MOV R0, RZ, RZ, -R37 ;  /* 0x000000ffff007224 */ /* 0x000fe400078e0a25 */
[----:B------:R-:W-:-:S02]  /*09e0*/  IMAD R9, R9, 0x4, R8 ;  /* 0x0000000409097824 */ /* 0x000fc400078e0208 */
[----:B------:R-:W-:Y:S02]  /*09f0*/  IMAD R0, R11, R0, R12 ;  /* 0x000000000b007224 */ /* 0x000fe400078e020c */
[----:B------:R-:W-:Y:S02]  /*0a00*/  IMAD.U32 R12, RZ, RZ, UR10 ;  /* 0x0000000aff0c7e24 */ /* 0x000fe4000f8e00ff */
[----:B------:R-:W-:Y:S02]  /*0a10*/  IMAD R13, R14, 0x4, R9 ;  /* 0x000000040e0d7824 */ /* 0x000fe400078e0209 */
[----:B------:R-:W-:Y:S02]  /*0a20*/  IMAD.IADD R0, R10, 0x1, R0 ;  /* 0x000000010a007824 */ /* 0x000fe400078e0200 */
[----:B------:R-:W-:Y:S02]  /*0a30*/  IMAD R11, R12, 0x4, R13 ;  /* 0x000000040c0b7824 */ /* 0x000fe400078e020d */
[----:B------:R-:W-:-:S02]  /*0a40*/  IMAD R17, R6, R5, RZ ;  /* 0x0000000506117224 */ /* 0x000fc400078e02ff */
[----:B------:R-:W-:Y:S02]  /*0a50*/  IMAD R3, R0, 0x40, R3 ;  /* 0x0000004000037824 */ /* 0x000fe400078e0203 */
[----:B------:R-:W-:Y:S02]  /*0a60*/  IMAD.MOV.U32 R6, RZ, RZ, RZ ;  /* 0x000000ffff067224 */ /* 0x000fe400078e00ff */
[----:B------:R-:W-:Y:S01]  /*0a70*/  IMAD R12, R14, 0x4, R11 ;  /* 0x000000040e0c7824 */ /* 0x000fe200078e020b */
[----:B------:R-:W-:Y:S01]  /*0a80*/  IABS R0, R3 ;  /* 0x0000000300007213 */ /* 0x000fe20000000000 */
[----:B------:R-:W-:Y:S01]  /*0a90*/  IMAD.HI.U32 R6, R7, R17, R6 ;  /* 0x0000001107067227 */ /* 0x000fe200078e0006 */
[----:B------:R-:W-:-:S03]  /*0aa0*/  LOP3.LUT R14, R4, 0x14, RZ, 0xfc, !PT ;  /* 0x00000014040e7812 */ /* 0x000fc600078efcff */
[----:B------:R-:W-:Y:S01]  /*0ab0*/  IMAD R15, R15, 0x4, R12 ;  /* 0x000000040f0f7824 */ /* 0x000fe200078e020c */
[----:B------:R-:W-:Y:S01]  /*0ac0*/  ISETP.LT.AND P5, PT, R14, UR8, P5 ;  /* 0x000000080e007c0c */ /* 0x000fe2000afa1270 */
[----:B------:R-:W-:-:S04]  /*0ad0*/  IMAD.HI.U32 R6, R6, R0, RZ ;  /* 0x0000000006067227 */ /* 0x000fc800078e00ff */
[----:B------:R-:W-:Y:S02]  /*0ae0*/  IMAD R16, R16, 0x4, R15 ;  /* 0x0000000410107824 */ /* 0x000fe400078e020f */
[----:B------:R-:W-:Y:S02]  /*0af0*/  IMAD.MOV R6, RZ, RZ, -R6 ;  /* 0x000000ffff067224 */ /* 0x000fe400078e0a06 */
[----:B------:R-:W-:Y:S02]  /*0b00*/  IMAD R21, R21, 0x4, R16 ;  /* 0x0000000415157824 */ /* 0x000fe400078e0210 */
[C---:B------:R-:W-:Y:S02]  /*0b10*/  IMAD R0, R5.reuse, R6, R0 ;  /* 0x0000000605007224 */ /* 0x040fe400078e0200 */
[----:B------:R-:W-:Y:S02]  /*0b20*/  IMAD R24, R24, 0x4, R21 ;  /* 0x0000000418187824 */ /* 0x000fe400078e0215 */
[----:B------:R-:W-:Y:S01]  /*0b30*/  IMAD.U32 R10, RZ, RZ, UR10 ;  /* 0x0000000aff0a7e24 */ /* 0x000fe2000f8e00ff */
[----:B------:R-:W-:Y:S01]  /*0b40*/  ISETP.GT.U32.AND P0, PT, R5, R0, PT ;  /* 0x000000000500720c */ /* 0x000fe20003f04070 */
[----:B------:R-:W-:-:S02]  /*0b50*/  IMAD R25, R25, 0x4, R24 ;  /* 0x0000000419197824 */ /* 0x000fc400078e0218 */
[----:B------:R-:W-:Y:S02]  /*0b60*/  IMAD.U32 R7, RZ, RZ, UR10 ;  /* 0x0000000aff077e24 */ /* 0x000fe4000f8e00ff */
[----:B------:R-:W-:-:S04]  /*0b70*/  IMAD R26, R26, 0x4, R25 ;  /* 0x000000041a1a7824 */ /* 0x000fc800078e0219 */
[----:B------:R-:W-:-:S04]  /*0b80*/  IMAD R233, R233, 0x4, R26 ;  /* 0x00000004e9e97824 */ /* 0x000fc800078e021a */
[----:B------:R-:W-:Y:S01]  /*0b90*/  IMAD R6, R10, 0x4, R233 ;  /* 0x000000040a067824 */ /* 0x000fe200078e02e9 */
[----:B------:R-:W-:Y:S01]  /*0ba0*/  SHF.R.U32.HI R10, RZ, 0x5, R2 ;  /* 0x00000005ff0a7819 */ /* 0x000fe20000011602 */
[----:B------:R-:W-:Y:S01]  /*0bb0*/  @!P0 IMAD.IADD R0, R0, 0x1, -R5 ;  /* 0x0000000100008824 */ /* 0x000fe200078e0a05 */
[----:B------:R-:W-:Y:S01]  /*0bc0*/  ISETP.GE.AND P0, PT, R3, RZ, PT ;  /* 0x000000ff0300720c */ /* 0x000fe20003f06270 */
[----:B------:R-:W-:Y:S01]  /*0bd0*/  IMAD R6, R7, 0x4, R6 ;  /* 0x0000000407067824 */ /* 0x000fe200078e0206 */
[----:B------:R-:W-:Y:S02]  /*0be0*/  R2UR UR20, R10 ;  /* 0x000000000a1472ca */ /* 0x000fe400000e0000 */
[----:B------:R-:W-:Y:S01]  /*0bf0*/  ISETP.GT.U32.AND P3, PT, R5, R0, PT ;  /* 0x000000000500720c */ /* 0x000fe20003f64070 */
[----:B------:R-:W-:Y:S01]  /*0c00*/  IMAD R6, R7, 0x4, R6 ;  /* 0x0000000407067824 */ /* 0x000fe200078e0206 */
[----:B------:R-:W-:-:S03]  /*0c10*/  LOP3.LUT R10, R4, 0x10, RZ, 0xfc, !PT ;  /* 0x00000010040a7812 */ /* 0x000fc600078efcff */
[C---:B------:R-:W-:Y:S01]  /*0c20*/  IMAD R6, R7.reuse, 0x4, R6 ;  /* 0x0000000407067824 */ /* 0x040fe200078e0206 */
[----:B------:R-:W-:Y:S02]  /*0c30*/  ISETP.LT.AND P2, PT, R10, UR8, P2 ;  /* 0x000000080a007c0c */ /* 0x000fe40009741270 */
[----:B------:R-:W-:Y:S01]  /*0c40*/  LOP3.LUT R10, R4, 0x1c, RZ, 0xfc, !PT ;  /* 0x0000001c040a7812 */ /* 0x000fe200078efcff */
[C---:B------:R-:W-:Y:S02]  /*0c50*/  IMAD R6, R7.reuse, 0x4, R6 ;  /* 0x0000000407067824 */ /* 0x040fe400078e0206 */
[----:B------:R-:W-:Y:S02]  /*0c60*/  USHF.L.U32 UR4, UR20, 0x15, URZ ;  /* 0x0000001514047899 */ /* 0x000fe400080006ff */
[----:B------:R-:W-:Y:S01]  /*0c70*/  @!P3 IMAD.IADD R0, R0, 0x1, -R5 ;  /* 0x000000010000b824 */ /* 0x000fe200078e0a05 */
[----:B------:R-:W-:Y:S01]  /*0c80*/  PLOP3.LUT P3, PT, PT, PT, UP1, 0x80, 0x8 ;  /* 0x000000000008781c */ /* 0x000fe20003f6f018 */
[----:B------:R-:W-:Y:S01]  /*0c90*/  IMAD R6, R7, 0x4, R6 ;  /* 0x0000000407067824 */ /* 0x000fe200078e0206 */
[----:B------:R-:W-:Y:S01]  /*0ca0*/  LOP3.LUT R7, R4, 0x18, RZ, 0xfc, !PT ;  /* 0x0000001804077812 */ /* 0x000fe200078efcff */
[----:B------:R-:W-:Y:S01]  /*0cb0*/  IMAD.U32 R5, RZ, RZ, UR10 ;  /* 0x0000000aff057e24 */ /* 0x000fe2000f8e00ff */
[----:B------:R-:W-:Y:S01]  /*0cc0*/  USHF.L.U32 UR5, UR20, 0x4, URZ ;  /* 0x0000000414057899 */ /* 0x000fe200080006ff */
[----:B------:R-:W-:Y:S01]  /*0cd0*/  IMAD.MOV.U32 R17, RZ, RZ, R0 ;  /* 0x000000ffff117224 */ /* 0x000fe200078e0000 */
[----:B------:R-:W-:Y:S01]  /*0ce0*/  ISETP.LT.AND P4, PT, R7, UR8, P4 ;  /* 0x0000000807007c0c */ /* 0x000fe2000a781270 */
[----:B------:R-:W-:Y:S01]  /*0cf0*/  IMAD R6, R5, 0x4, R6 ;  /* 0x0000000405067824 */ /* 0x000fe200078e0206 */
[----:B------:R-:W-:Y:S01]  /*0d00*/  IABS R5, R39 ;  /* 0x0000002700057213 */ /* 0x000fe20000000000 */
[----:B------:R-:W-:Y:S01]  /*0d10*/  @!P0 IMAD.MOV R17, RZ, RZ, -R17 ;  /* 0x000000ffff118224 */ /* 0x000fe200078e0a11 */
[----:B------:R-:W-:Y:S01]  /*0d20*/  ISETP.LT.AND P0, PT, R10, UR8, P3 ;  /* 0x000000080a007c0c */ /* 0x000fe20009f01270 */
[----:B------:R-:W-:Y:S01]  /*0d30*/  IMAD.U32 R7, RZ, RZ, UR10 ;  /* 0x0000000aff077e24 */ /* 0x000fe2000f8e00ff */
[----:B------:R0:W1:Y:S01]  /*0d40*/  I2F.RP R10, R5 ;  /* 0x00000005000a7306 */ /* 0x0000620000209400 */
[----:B------:R-:W-:Y:S01]  /*0d50*/  @!P1 LOP3.LUT R17, RZ, R38, RZ, 0x33, !PT ;  /* 0x00000026ff119212 */ /* 0x000fe200078e33ff */
[----:B------:R-:W-:Y:S01]  /*0d60*/  ULOP3.LUT UR4, UR4, 0x600000, URZ, 0xc0, !UPT ;  /* 0x0060000004047892 */ /* 0x000fe2000f8ec0ff */
[----:B------:R-:W-:Y:S01]  /*0d70*/  ISETP.NE.U32.AND P3, PT, R36, RZ, PT ;  /* 0x000000ff2400720c */ /* 0x000fe20003f65070 */
[----:B------:R-:W-:Y:S01]  /*0d80*/  IMAD R7, R7, 0x4, R6 ;  /* 0x0000000407077824 */ /* 0x000fe200078e0206 */
[----:B------:R-:W-:Y:S01]  /*0d90*/  LOP3.LUT R0, R4, 0x20, RZ, 0xfc, !PT ;  /* 0x0000002004007812 */ /* 0x000fe200078efcff */
[----:B------:R-:W-:Y:S01]  /*0da0*/  IMAD R17, R17, UR9, RZ ;  /* 0x0000000911117c24 */ /* 0x000fe2000f8e02ff */
[----:B------:R-:W-:Y:S01]  /*0db0*/  ULOP3.LUT UR5, UR5, 0x40, URZ, 0xc0, !UPT ;  /* 0x0000004005057892 */ /* 0x000fe2000f8ec0ff */
[----:B----4-:R-:W-:Y:S11]  /*0dc0*/  BRA.U UP0, `(.L_x_5) ;  /* 0x0000000100187547 */ /* 0x010ff6000b800000 */
[----:B------:R-:W-:Y:S01]  /*0dd0*/  ELECT P1, URZ, PT ;  /* 0x0000000000ff782f */ /* 0x000fe20003820000 */
[----:B------:R-:W-:Y:S01]  /*0de0*/  IMAD.MOV.U32 R6, RZ, RZ, 0x1 ;  /* 0x00000001ff067424 */ /* 0x000fe200078e00ff */
[----:B------:R-:W-:Y:S01]  /*0df0*/  UMOV UR7, 0x40 ;  /* 0x0000004000077882 */ /* 0x000fe20000000000 */
[----:B------:R-:W-:Y:S01]  /*0e00*/  UVIRTCOUNT.DEALLOC.SMPOOL 0x80 ;  /* 0x000000800000784c */ /* 0x000fe20000000000 */
[----:B------:R-:W-:-:S09]  /*0e10*/  ULEA UR7, UR6, UR7, 0x18 ;  /* 0x0000000706077291 */ /* 0x000fd2000f8ec0ff */
[----:B------:R2:W-:Y:S03]  /*0e20*/  @P1 STS.U8 [UR7], R6 ;  /* 0x00000006ff001988 */ /* 0x0005e60008000007 */
.L_x_5:
[----:B------:R-:W-:Y:S01]  /*0e30*/  UIADD3 UR9, UPT, UPT, UR5, UR4, UR13 ;  /* 0x0000000405097290 */ /* 0x000fe2000fffe00d */
[----:B-1----:R-:W1:Y:S01]  /*0e40*/  MUFU.RCP R10, R10 ;  /* 0x0000000a000a7308 */ /* 0x002e620000001000 */
[----:B------:R-:W-:Y:S01]  /*0e50*/  VOTEU.ALL UP2, P3 ;  /* 0x0000000000ff7886 */ /* 0x000fe20001840000 */
[----:B------:R-:W-:Y:S01]  /*0e60*/  VOTEU.ALL UP3, P3 ;  /* 0x0000000000ff7886 */ /* 0x000fe20001860000 */
[----:B------:R-:W-:Y:S01]  /*0e70*/  IMAD.SHL.U32 R20, R17, 0x2, RZ ;  /* 0x0000000211147824 */ /* 0x000fe200078e00ff */
[----:B------:R-:W-:Y:S01]  /*0e80*/  PRMT R223, RZ, 0x7610, R223 ;  /* 0x00007610ffdf7816 */ /* 0x000fe200000000df */
[----:B------:R-:W-:Y:S01]  /*0e90*/  IMAD R18, R18, 0x4, R7 ;  /* 0x0000000412127824 */ /* 0x000fe200078e0207 */
[----:B------:R-:W-:-:S04]  /*0ea0*/  @!UP2 UIADD3 UR4, UPT, UPT, -UR15, 0x100000, URZ ;  /* 0x001000000f04a890 */ /* 0x000fc8000fffe1ff */
[----:B------:R-:W-:Y:S02]  /*0eb0*/  @!UP2 USHF.L.U32 UR5, UR4, 0xb, URZ ;  /* 0x0000000b0405a899 */ /* 0x000fe400080006ff */
[----:B------:R-:W-:Y:S01]  /*0ec0*/  @!UP2 USHF.L.U32 UR4, UR4, 0x1, URZ ;  /* 0x000000010404a899 */ /* 0x000fe200080006ff */
[----:B------:R-:W-:Y:S01]  /*0ed0*/  PLOP3.LUT P1, PT, PT, PT, UP1, 0x80, 0x8 ;  /* 0x000000000008781c */ /* 0x000fe20003f2f018 */
[----:B------:R-:W-:Y:S01]  /*0ee0*/  STTM.16dp32bit_t0_t15.x32 tmem[UR9], RZ ;  /* 0x000000ff000079ed */ /* 0x000fe20008a80009 */
[----:B------:R-:W-:Y:S01]  /*0ef0*/  STTM.16dp32bit_t16_t31.x32 tmem[UR9+0x20], RZ ;  /* 0x000020ff000079ed */ /* 0x000fe20008aa0009 */
[----:B------:R-:W3:Y:S02]  /*0f00*/  FENCE.VIEW.ASYNC.T ;  /* 0x00000000000073c6 */ /* 0x000ee40000000200 */
[----:B---3--:R-:W-:Y:S01]  /*0f10*/  BAR.SYNC.DEFER_BLOCKING 0x0 ;  /* 0x0000000000007b1d */ /* 0x008fe20000010000 */
[----:B------:R-:W-:Y:S01]  /*0f20*/  IADD3 R51, P6, PT, R20, UR16, RZ ;  /* 0x0000001014337c10 */ /* 0x000fe2000ffde0ff */
[----:B------:R-:W-:Y:S01]  /*0f30*/  IMAD.U32 R19, RZ, RZ, UR10 ;  /* 0x0000000aff137e24 */ /* 0x000fe2000f8e00ff */
[----:B------:R-:W-:-:S02]  /*0f40*/  ISETP.LT.AND P1, PT, R0, UR8, P1 ;  /* 0x0000000800007c0c */ /* 0x000fc40008f21270 */
[----:B------:R-:W-:Y:S01]  /*0f50*/  LEA.HI.X.SX32 R53, R17, UR17, 0x1, P6 ;  /* 0x0000001111357c11 */ /* 0x000fe2000b0f0eff */
[----:B-1----:R-:W-:Y:S01]  /*0f60*/  VIADD R10, R10, 0xffffffe ;  /* 0x0ffffffe0a0a7836 */ /* 0x002fe20000000000 */
[----:B--2---:R-:W-:Y:S01]  /*0f70*/  LEA R6, P6, R12, R51, 0x1 ;  /* 0x000000330c067211 */ /* 0x004fe200078c08ff */
[----:B------:R-:W-:Y:S01]  /*0f80*/  IMAD.SHL.U32 R37, R37, 0x80, RZ ;  /* 0x0000008025257824 */ /* 0x000fe200078e00ff */
[----:B------:R-:W-:Y:S02]  /*0f90*/  PRMT R208, RZ, 0x7610, R208 ;  /* 0x00007610ffd07816 */ /* 0x000fe400000000d0 */
[----:B------:R-:W-:Y:S01]  /*0fa0*/  PRMT R201, RZ, 0x7610, R201 ;  /* 0x00007610ffc97816 */ /* 0x000fe200000000c9 */
[----:B------:R-:W-:Y:S02]  /*0fb0*/  IMAD.U32 R27, RZ, RZ, UR10 ;  /* 0x0000000aff1b7e24 */ /* 0x000fe4000f8e00ff */
[----:B------:R-:W-:Y:S01]  /*0fc0*/  IMAD.MOV.U32 R22, RZ, RZ, RZ ;  /* 0x000000ffff167224 */ /* 0x000fe200078e00ff */
[----:B------:R-:W-:Y:S01]  /*0fd0*/  PRMT R206, RZ, 0x7610, R206 ;  /* 0x00007610ffce7816 */ /* 0x000fe200000000ce */
[----:B------:R-:W-:Y:S01]  /*0fe0*/  IMAD.U32 R47, RZ, RZ, UR10 ;  /* 0x0000000aff2f7e24 */ /* 0x000fe2000f8e00ff */
[----:B------:R-:W-:-:S02]  /*0ff0*/  PRMT R221, RZ, 0x7610, R221 ;  /* 0x00007610ffdd7816 */ /* 0x000fc400000000dd */
[----:B------:R-:W-:Y:S02]  /*1000*/  LOP3.LUT R40, R4, 0x30, RZ, 0xfc, !PT ;  /* 0x0000003004287812 */ /* 0x000fe400078efcff */
[----:B------:R-:W-:Y:S02]  /*1010*/  PRMT R204, RZ, 0x7610, R204 ;  /* 0x00007610ffcc7816 */ /* 0x000fe400000000cc */
[----:B------:R-:W-:Y:S01]  /*1020*/  PRMT R219, RZ, 0x7610, R219 ;  /* 0x00007610ffdb7816 */ /* 0x000fe200000000db */
[----:B------:R-:W1:Y:S02]  /*1030*/  FENCE.VIEW.ASYNC.S ;  /* 0x00000000000073c6 */ /* 0x000e640000000000 */
[----:B-1----:R1:W2:Y:S01]  /*1040*/  @!UP3 SYNCS.EXCH.64 URZ, [UR14], UR4 ;  /* 0x000000040effb5b2 */ /* 0x0022a20008000100 */
[----:B------:R-:W3:Y:S01]  /*1050*/  F2I.FTZ.U32.TRUNC.NTZ R23, R10 ;  /* 0x0000000a00177305 */ /* 0x000ee2000021f000 */
[----:B------:R-:W-:Y:S01]  /*1060*/  LEA.HI.X.SX32 R7, R12, R53, 0x1, P6 ;  /* 0x000000350c077211 */ /* 0x000fe200030f0eff */
[----:B--2---:R-:W-:Y:S01]  /*1070*/  BAR.SYNC.DEFER_BLOCKING 0x0 ;  /* 0x0000000000007b1d */ /* 0x004fe20000010000 */
[----:B------:R-:W-:Y:S01]  /*1080*/  LEA R14, P6, R15, R51, 0x1 ;  /* 0x000000330f0e7211 */ /* 0x000fe200078c08ff */
[----:B------:R-:W-:Y:S01]  /*1090*/  IMAD R12, R19, 0x4, R18 ;  /* 0x00000004130c7824 */ /* 0x000fe200078e0212 */
[----:B------:R-:W-:-:S02]  /*10a0*/  LOP3.LUT R0, R4, 0x24, RZ, 0xfc, !PT ;  /* 0x0000002404007812 */ /* 0x000fc400078efcff */
[----:B------:R-:W-:Y:S02]  /*10b0*/  LEA.HI.X.SX32 R15, R15, R53, 0x1, P6 ;  /* 0x000000350f0f7211 */ /* 0x000fe400030f0eff */
[C---:B------:R-:W-:Y:S02]  /*10c0*/  LOP3.LUT R33, R4.reuse, 0x34, RZ, 0xfc, !PT ;  /* 0x0000003404217812 */ /* 0x040fe400078efcff */
[----:B------:R-:W-:Y:S02]  /*10d0*/  PRMT R217, RZ, 0x7610, R217 ;  /* 0x00007610ffd97816 */ /* 0x000fe400000000d9 */
[----:B------:R-:W-:Y:S02]  /*10e0*/  PRMT R198, RZ, 0x7610, R198 ;  /* 0x00007610ffc67816 */ /* 0x000fe400000000c6 */
[----:B------:R-:W-:Y:S02]  /*10f0*/  LOP3.LUT R38, R4, 0x38, RZ, 0xfc, !PT ;  /* 0x0000003804267812 */ /* 0x000fe400078efcff */
[----:B------:R-:W-:-:S02]  /*1100*/  PRMT R200, RZ, 0x7610, R200 ;  /* 0x00007610ffc87816 */ /* 0x000fc400000000c8 */
[----:B------:R-:W-:Y:S02]  /*1110*/  PRMT R215, RZ, 0x7610, R215 ;  /* 0x00007610ffd77816 */ /* 0x000fe400000000d7 */
[C---:B------:R-:W-:Y:S02]  /*1120*/  LOP3.LUT R35, R4.reuse, 0x40, RZ, 0xfc, !PT ;  /* 0x0000004004237812 */ /* 0x040fe400078efcff */
[----:B------:R-:W-:Y:S02]  /*1130*/  PRMT R60, RZ, 0x7610, R60 ;  /* 0x00007610ff3c7816 */ /* 0x000fe4000000003c */
[----:B------:R-:W-:Y:S01]  /*1140*/  LOP3.LUT R34, R4, 0x44, RZ, 0xfc, !PT ;  /* 0x0000004404227812 */ /* 0x000fe200078efcff */
[----:B------:R2:W4:Y:S01]  /*1150*/  @P2 LDG.E.U16 R223, desc[UR22][R6.64] ;  /* 0x0000001606df2981 */ /* 0x000522000c1e1500 */
[----:B------:R-:W-:Y:S02]  /*1160*/  PLOP3.LUT P2, PT, PT, PT, UP1, 0x80, 0x8 ;  /* 0x000000000008781c */ /* 0x000fe40003f4f018 */
[----:B------:R-:W-:Y:S01]  /*1170*/  PRMT R213, RZ, 0x7610, R213 ;  /* 0x00007610ffd57816 */ /* 0x000fe200000000d5 */
[----:B---3--:R-:W-:Y:S01]  /*1180*/  IMAD.MOV R10, RZ, RZ, -R23 ;  /* 0x000000ffff0a7224 */ /* 0x008fe200078e0a17 */
[----:B------:R-:W-:Y:S01]  /*1190*/  LEA R18, P6, R16, R51, 0x1 ;  /* 0x0000003310127211 */ /* 0x000fe200078c08ff */
[----:B------:R3:W5:Y:S01]  /*11a0*/  @P5 LDG.E.U16 R208, desc[UR22][R14.64] ;  /* 0x000000160ed05981 */ /* 0x000762000c1e1500 */
[----:B------:R-:W-:-:S02]  /*11b0*/  ISETP.LT.AND P2, PT, R0, UR8, P2 ;  /* 0x0000000800007c0c */ /* 0x000fc40009741270 */
[----:B------:R-:W-:Y:S02]  /*11c0*/  PRMT R58, RZ, 0x7610, R58 ;  /* 0x00007610ff3a7816 */ /* 0x000fe4000000003a */
[C---:B------:R-:W-:Y:S02]  /*11d0*/  LOP3.LUT R32, R4.reuse, 0x4c, RZ, 0xfc, !PT ;  /* 0x0000004c04207812 */ /* 0x040fe400078efcff */
[----:B------:R-:W-:Y:S02]  /*11e0*/  PRMT R211, RZ, 0x7610, R211 ;  /* 0x00007610ffd37816 */ /* 0x000fe400000000d3 */
[C---:B------:R-:W-:Y:S02]  /*11f0*/  LOP3.LUT R31, R4.reuse, 0x50, RZ, 0xfc, !PT ;  /* 0x00000050041f7812 */ /* 0x040fe400078efcff */
[----:B------:R-:W-:Y:S02]  /*1200*/  LOP3.LUT R30, R4, 0x54, RZ, 0xfc, !PT ;  /* 0x00000054041e7812 */ /* 0x000fe400078efcff */
[----:B------:R-:W-:-:S02]  /*1210*/  PRMT R209, RZ, 0x7610, R209 ;  /* 0x00007610ffd17816 */ /* 0x000fc400000000d1 */
[C---:B------:R-:W-:Y:S02]  /*1220*/  LOP3.LUT R29, R4.reuse, 0x58, RZ, 0xfc, !PT ;  /* 0x00000058041d7812 */ /* 0x040fe400078efcff */
[----:B------:R-:W-:Y:S02]  /*1230*/  LOP3.LUT R28, R4, 0x5c, RZ, 0xfc, !PT ;  /* 0x0000005c041c7812 */ /* 0x000fe400078efcff */
[----:B------:R-:W-:Y:S02]  /*1240*/  PRMT R207, RZ, 0x7610, R207 ;  /* 0x00007610ffcf7816 */ /* 0x000fe400000000cf */
[----:B------:R-:W-:Y:S01]  /*1250*/  PRMT R205, RZ, 0x7610, R205 ;  /* 0x00007610ffcd7816 */ /* 0x000fe200000000cd */
[----:B------:R-:W-:Y:S01]  /*1260*/  IMAD.U32 R54, RZ, RZ, UR10 ;  /* 0x0000000aff367e24 */ /* 0x000fe2000f8e00ff */
[----:B------:R-:W-:Y:S02]  /*1270*/  SHF.R.U32.HI R0, RZ, 0x7, R2 ;  /* 0x00000007ff007819 */ /* 0x000fe40000011602 */
[----:B------:R-:W-:-:S02]  /*1280*/  PRMT R203, RZ, 0x7610, R203 ;  /* 0x00007610ffcb7816 */ /* 0x000fc400000000cb */
[----:B------:R-:W-:Y:S01]  /*1290*/  PRMT R199, RZ, 0x7610, R199 ;  /* 0x00007610ffc77816 */ /* 0x000fe200000000c7 */
[----:B------:R-:W-:Y:S01]  /*12a0*/  IMAD.SHL.U32 R202, R36, 0x2, RZ ;  /* 0x0000000224ca7824 */ /* 0x000fe200078e00ff */
[----:B------:R-:W-:Y:S01]  /*12b0*/  LEA.HI.X.SX32 R19, R16, R53, 0x1, P6 ;  /* 0x0000003510137211 */ /* 0x000fe200030f0eff */
[----:B------:R-:W0:Y:S01]  /*12c0*/  LDCU UR6, c[0x0][0x3b0] ;  /* 0x00007600ff0677ac */ /* 0x000e220008000800 */
[----:B--2---:R-:W-:Y:S02]  /*12d0*/  LOP3.LUT R7, R4, 0x2c, RZ, 0xfc, !PT ;  /* 0x0000002c04077812 */ /* 0x004fe400078efcff */
[----:B------:R-:W-:Y:S01]  /*12e0*/  PLOP3.LUT P6, PT, PT, PT, UP1, 0x80, 0x8 ;  /* 0x000000000008781c */ /* 0x000fe20003fcf018 */
[----:B------:R-:W-:Y:S01]  /*12f0*/  IMAD R12, R27, 0x4, R12 ;  /* 0x000000041b0c7824 */ /* 0x000fe200078e020c */
[----:B------:R-:W-:Y:S01]  /*1300*/  SGXT.U32 R6, R0, 0x1 ;  /* 0x000000010006781a */ /* 0x000fe20000000000 */
[----:B---3--:R-:W-:Y:S01]  /*1310*/  IMAD.U32 R15, RZ, RZ, UR10 ;  /* 0x0000000aff0f7e24 */ /* 0x008fe2000f8e00ff */
[----:B------:R-:W-:Y:S01]  /*1320*/  ISETP.LT.AND P6, PT, R7, UR8, P6 ;  /* 0x0000000807007c0c */ /* 0x000fe2000b7c1270 */
[----:B------:R-:W-:Y:S01]  /*1330*/  IMAD R7, R10, R5, RZ ;  /* 0x000000050a077224 */ /* 0x000fe200078e02ff */
[----:B------:R-:W-:Y:S01]  /*1340*/  LOP3.LUT R6, R37, R6, RZ, 0xfc, !PT ;  /* 0x0000000625067212 */ /* 0x000fe200078efcff */
[----:B------:R2:W3:Y:S01]  /*1350*/  @P4 LDG.E.U16 R201, desc[UR22][R18.64] ;  /* 0x0000001612c94981 */ /* 0x0004e2000c1e1500 */
[----:B------:R-:W-:Y:S01]  /*1360*/  LEA R14, P4, R21, R51, 0x1 ;  /* 0x00000033150e7211 */ /* 0x000fe200078808ff */
[----:B------:R-:W-:Y:S01]  /*1370*/  IMAD.HI.U32 R7, R23, R7, R22 ;  /* 0x0000000717077227 */ /* 0x000fe200078e0016 */
[----:B------:R-:W-:-:S02]  /*1380*/  LOP3.LUT R0, R4, 0x28, RZ, 0xfc, !PT ;  /* 0x0000002804007812 */ /* 0x000fc400078efcff */
[----:B------:R-:W-:Y:S02]  /*1390*/  PLOP3.LUT P5, PT, PT, PT, UP1, 0x80, 0x8 ;  /* 0x000000000008781c */ /* 0x000fe40003faf018 */
[----:B------:R-:W-:Y:S01]  /*13a0*/  IABS R50, R6 ;  /* 0x0000000600327213 */ /* 0x000fe20000000000 */
[----:B------:R-:W-:Y:S01]  /*13b0*/  IMAD R12, R15, 0x4, R12 ;  /* 0x000000040f0c7824 */ /* 0x000fe200078e020c */
[----:B------:R-:W-:Y:S02]  /*13c0*/  LEA.HI.X.SX32 R15, R21, R53, 0x1, P4 ;  /* 0x00000035150f7211 */ /* 0x000fe400020f0eff */
[----:B------:R-:W-:Y:S01]  /*13d0*/  ISETP.LT.AND P5, PT, R0, UR8, P5 ;  /* 0x0000000800007c0c */ /* 0x000fe2000afa1270 */
[----:B------:R-:W-:Y:S01]  /*13e0*/  IMAD.HI.U32 R0, R7, R50, RZ ;  /* 0x0000003207007227 */ /* 0x000fe200078e00ff */
[----:B------:R-:W-:Y:S01]  /*13f0*/  LOP3.LUT R10, R6, 0x7e, RZ, 0xfc, !PT ;  /* 0x0000007e060a7812 */ /* 0x000fe200078efcff */
[----:B------:R0:W3:Y:S01]  /*1400*/  @P0 LDG.E.U16 R206, desc[UR22][R14.64] ;  /* 0x000000160ece0981 */ /* 0x0000e2000c1e1500 */
[----:B--2---:R-:W-:Y:S01]  /*1410*/  LEA R18, P0, R24, R51, 0x1 ;  /* 0x0000003318127211 */ /* 0x004fe200078008ff */
[----:B------:R-:W-:Y:S01]  /*1420*/  IMAD.MOV R0, RZ, RZ, -R0 ;  /* 0x000000ffff007224 */ /* 0x000fe200078e0a00 */
[----:B------:R-:W-:-:S02]  /*1430*/  IABS R52, R10 ;  /* 0x0000000a00347213 */ /* 0x000fc40000000000 */
[----:B------:R-:W-:Y:S01]  /*1440*/  LEA.HI.X.SX32 R19, R24, R53, 0x1, P0 ;  /* 0x0000003518137211 */ /* 0x000fe200000f0eff */
[----:B------:R-:W-:Y:S01]  /*1450*/  IMAD R50, R5, R0, R50 ;  /* 0x0000000005327224 */ /* 0x000fe200078e0232 */
[----:B------:R-:W-:Y:S01]  /*1460*/  LEA R22, P0, R25, R51, 0x1 ;  /* 0x0000003319167211 */ /* 0x000fe200078008ff */
[----:B------:R-:W-:Y:S01]  /*1470*/  IMAD.HI.U32 R0, R7, R52, RZ ;  /* 0x0000003407007227 */ /* 0x000fe200078e00ff */
[----:B------:R-:W-:Y:S01]  /*1480*/  ISETP.GE.AND P4, PT, R10, RZ, PT ;  /* 0x000000ff0a00720c */ /* 0x000fe20003f86270 */
[----:B------:R2:W3:Y:S01]  /*1490*/  @P1 LDG.E.U16 R221, desc[UR22][R18.64] ;  /* 0x0000001612dd1981 */ /* 0x0004e2000c1e1500 */
[----:B------:R-:W-:Y:S01]  /*14a0*/  LEA.HI.X.SX32 R23, R25, R53, 0x1, P0 ;  /* 0x0000003519177211 */ /* 0x000fe200000f0eff */
[----:B------:R-:W-:Y:S01]  /*14b0*/  IMAD.MOV R0, RZ, RZ, -R0 ;  /* 0x000000ffff007224 */ /* 0x000fe200078e0a00 */
[----:B0-----:R-:W-:-:S03]  /*14c0*/  LEA R14, P0, R26, R51, 0x1 ;  /* 0x000000331a0e7211 */ /* 0x001fc600078008ff */
[----:B------:R-:W-:Y:S01]  /*14d0*/  IMAD R52, R5, R0, R52 ;  /* 0x0000000005347224 */ /* 0x000fe200078e0234 */
[----:B------:R-:W-:Y:S01]  /*14e0*/  LEA.HI.X.SX32 R15, R26, R53, 0x1, P0 ;  /* 0x000000351a0f7211 */ /* 0x000fe200000f0eff */
[----:B------:R-:W-:Y:S01]  /*14f0*/  IMAD.U32 R0, RZ, RZ, UR10 ;  /* 0x0000000aff007e24 */ /* 0x000fe2000f8e00ff */
[----:B------:R-:W-:Y:S01]  /*1500*/  PLOP3.LUT P0, PT, PT, PT, UP1, 0x80, 0x8 ;  /* 0x000000000008781c */ /* 0x000fe20003f0f018 */
[----:B------:R-:W-:Y:S02]  /*1510*/  IMAD R47, R47, 0x4, R12 ;  /* 0x000000042f2f7824 */ /* 0x000fe400078e020c */
[----:B------:R-:W-:Y:S01]  /*1520*/  IMAD.U32 R10, RZ, RZ, UR10 ;  /* 0x0000000aff0a7e24 */ /* 0x000fe2000f8e00ff */
[----:B------:R-:W-:Y:S01]  /*1530*/  ISETP.LT.AND P0, PT, R40, UR8, P0 ;  /* 0x0000000828007c0c */ /* 0x000fe20008701270 */
[----:B------:R-:W-:Y:S01]  /*1540*/  IMAD R0, R0, 0x4, R233 ;  /* 0x0000000400007824 */ /* 0x000fe200078e02e9 */
[----:B------:R-:W-:Y:S01]  /*1550*/  PLOP3.LUT P1, PT, PT, PT, UP1, 0x80, 0x8 ;  /* 0x000000000008781c */ /* 0x000fe20003f2f018 */
[----:B------:R-:W-:Y:S01]  /*1560*/  IMAD.U32 R21, RZ, RZ, UR10 ;  /* 0x0000000aff157e24 */ /* 0x000fe2000f8e00ff */
[----:B------:R-:W3:Y:S01]  /*1570*/  @P2 LDG.E.U16 R204, desc[UR22][R22.64] ;  /* 0x0000001616cc2981 */ /* 0x000ee2000c1e1500 */
[----:B------:R-:W-:Y:S01]  /*1580*/  IMAD R49, R10, 0x4, R47 ;  /* 0x000000040a317824 */ /* 0x000fe200078e022f */
[----:B--2---:R-:W-:Y:S01]  /*1590*/  LEA R18, P2, R0, R51, 0x1 ;  /* 0x0000003300127211 */ /* 0x004fe200078408ff */
[----:B------:R-:W-:Y:S01]  /*15a0*/  IMAD R10, R21, 0x4, R0 ;  /* 0x00000004150a7824 */ /* 0x000fe200078e0200 */
[----:B------:R0:W2:Y:S01]  /*15b0*/  @P5 LDG.E.U16 R219, desc[UR22][R14.64] ;  /* 0x000000160edb5981 */ /* 0x0000a2000c1e1500 */
[----:B------:R-:W-:-:S02]  /*15c0*/  ISETP.LT.AND P1, PT, R33, UR8, P1 ;  /* 0x0000000821007c0c */ /* 0x000fc40008f21270 */
[----:B------:R-:W-:Y:S02]  /*15d0*/  LEA.HI.X.SX32 R19, R0, R53, 0x1, P2 ;  /* 0x0000003500137211 */ /* 0x000fe400010f0eff */
[----:B0-----:R-:W-:-:S03]  /*15e0*/  LEA R14, P5, R233, R51, 0x1 ;  /* 0x00000033e90e7211 */ /* 0x001fc600078a08ff */
[----:B------:R-:W2:Y:S01]  /*15f0*/  @P0 LDG.E.U16 R217, desc[UR22][R18.64] ;  /* 0x0000001612d90981 */ /* 0x000ea2000c1e1500 */
[----:B------:R-:W-:Y:S02]  /*1600*/  LEA.HI.X.SX32 R15, R233, R53, 0x1, P5 ;  /* 0x00000035e90f7211 */ /* 0x000fe400028f0eff */
[C---:B------:R-:W-:Y:S02]  /*1610*/  LEA R22, P5, R10.reuse, R51, 0x1 ;  /* 0x000000330a167211 */ /* 0x040fe400078a08ff */
[----:B------:R-:W-:Y:S01]  /*1620*/  PLOP3.LUT P0, PT, PT, PT, UP1, 0x80, 0x8 ;  /* 0x000000000008781c */ /* 0x000fe20003f0f018 */
[----:B------:R-:W-:Y:S01]  /*1630*/  IMAD R0, R21, 0x4, R10 ;  /* 0x0000000415007824 */ /* 0x000fe200078e020a */
[----:B------:R-:W-:Y:S01]  /*1640*/  LEA.HI.X.SX32 R23, R10, R53, 0x1, P5 ;  /* 0x000000350a177211 */ /* 0x000fe200028f0eff */
[----:B------:R-:W-:Y:S01]  /*1650*/  IMAD.U32 R25, RZ, RZ, UR10 ;  /* 0x0000000aff197e24 */ /* 0x000fe2000f8e00ff */
[----:B------:R-:W-:Y:S01]  /*1660*/  ISETP.LT.AND P0, PT, R38, UR8, P0 ;  /* 0x0000000826007c0c */ /* 0x000fe20008701270 */
[----:B------:R0:W2:Y:S01]  /*1670*/  @P6 LDG.E.U16 R200, desc[UR22][R14.64] ;  /* 0x000000160ec86981 */ /* 0x0000a2000c1e1500 */
[----:B------:R-:W-:-:S03]  /*1680*/  LOP3.LUT R21, R4, 0x3c, RZ, 0xfc, !PT ;  /* 0x0000003c04157812 */ /* 0x000fc600078efcff */
[----:B------:R1:W2:Y:S01]  /*1690*/  @P1 LDG.E.U16 R198, desc[UR22][R22.64] ;  /* 0x0000001616c61981 */ /* 0x0002a2000c1e1500 */
[----:B------:R-:W-:Y:S01]  /*16a0*/  PLOP3.LUT P1, PT, PT, PT, UP1, 0x80, 0x8 ;  /* 0x000000000008781c */ /* 0x000fe20003f2f018 */
[----:B------:R-:W-:-:S03]  /*16b0*/  IMAD R10, R25, 0x4, R0 ;  /* 0x00000004190a7824 */ /* 0x000fc600078e0200 */
[----:B------:R-:W-:Y:S02]  /*16c0*/  ISETP.LT.AND P1, PT, R21, UR8, P1 ;  /* 0x0000000815007c0c */ /* 0x000fe40008f21270 */
[C---:B0-----:R-:W-:Y:S02]  /*16d0*/  LEA R14, P6, R0.reuse, R51, 0x1 ;  /* 0x00000033000e7211 */ /* 0x041fe400078c08ff */
[----:B------:R-:W-:Y:S02]  /*16e0*/  PLOP3.LUT P2, PT, PT, PT, UP1, 0x80, 0x8 ;  /* 0x000000000008781c */ /* 0x000fe40003f4f018 */
[----:B------:R-:W-:Y:S02]  /*16f0*/  LEA.HI.X.SX32 R15, R0, R53, 0x1, P6 ;  /* 0x00000035000f7211 */ /* 0x000fe400030f0eff */
[C---:B------:R-:W-:Y:S01]  /*1700*/  LEA R18, P5, R10.reuse, R51, 0x1 ;  /* 0x000000330a127211 */ /* 0x040fe200078a08ff */
[----:B------:R-:W-:Y:S01]  /*1710*/  IMAD R12, R27, 0x4, R10 ;  /* 0x000000041b0c7824 */ /* 0x000fe200078e020a */
[----:B------:R-:W-:Y:S01]  /*1720*/  ISETP.LT.AND P2, PT, R35, UR8, P2 ;  /* 0x0000000823007c0c */ /* 0x000fe20009741270 */
[----:B-1----:R-:W-:Y:S01]  /*1730*/  IMAD.U32 R23, RZ, RZ, UR10 ;  /* 0x0000000aff177e24 */ /* 0x002fe2000f8e00ff */
[----:B------:R-:W-:Y:S01]  /*1740*/  LEA.HI.X.SX32 R19, R10, R53, 0x1, P5 ;  /* 0x000000350a137211 */ /* 0x000fe200028f0eff */
[----:B------:R0:W2:Y:S01]  /*1750*/  @P0 LDG.E.U16 R215, desc[UR22][R14.64] ;  /* 0x000000160ed70981 */ /* 0x0000a2000c1e1500 */
[----:B------:R-:W-:Y:S01]  /*1760*/  PLOP3.LUT P0, PT, PT, PT, UP1, 0x80, 0x8 ;  /* 0x000000000008781c */ /* 0x000fe20003f0f018 */
[----:B------:R-:W-:Y:S01]  /*1770*/  IMAD R0, R23, 0x4, R12 ;  /* 0x0000000417007824 */ /* 0x000fe200078e020c */
[----:B------:R-:W-:Y:S01]  /*1780*/  LEA R24, P6, R12, R51, 0x1 ;  /* 0x000000330c187211 */ /* 0x000fe200078c08ff */
[----:B------:R1:W2:Y:S01]  /*1790*/  @P1 LDG.E.U16 R60, desc[UR22][R18.64] ;  /* 0x00000016123c1981 */ /* 0x0002a2000c1e1500 */
[----:B------:R-:W-:-:S02]  /*17a0*/  ISETP.LT.AND P0, PT, R34, UR8, P0 ;  /* 0x0000000822007c0c */ /* 0x000fc40008701270 */
[----:B------:R-:W-:Y:S02]  /*17b0*/  LOP3.LUT R22, R4, 0x48, RZ, 0xfc, !PT ;  /* 0x0000004804167812 */ /* 0x000fe400078efcff */
[----:B------:R-:W-:Y:S01]  /*17c0*/  PLOP3.LUT P1, PT, PT, PT, UP1, 0x80, 0x8 ;  /* 0x000000000008781c */ /* 0x000fe20003f2f018 */
[----:B------:R-:W-:Y:S01]  /*17d0*/  IMAD R10, R23, 0x4, R0 ;  /* 0x00000004170a7824 */ /* 0x000fe200078e0200 */
[----:B------:R-:W-:Y:S02]  /*17e0*/  LEA.HI.X.SX32 R25, R12, R53, 0x1, P6 ;  /* 0x000000350c197211 */ /* 0x000fe400030f0eff */
[----:B0-----:R-:W-:Y:S02]  /*17f0*/  LEA R14, P6, R0, R51, 0x1 ;  /* 0x00000033000e7211 */ /* 0x001fe400078c08ff */
[----:B------:R-:W-:Y:S01]  /*1800*/  ISETP.LT.AND P1, PT, R22, UR8, P1 ;  /* 0x0000000816007c0c */ /* 0x000fe20008f21270 */
[----:B------:R0:W2:Y:S01]  /*1810*/  @P2 LDG.E.U16 R213, desc[UR22][R24.64] ;  /* 0x0000001618d52981 */ /* 0x0000a2000c1e1500 */
[----:B------:R-:W-:Y:S01]  /*1820*/  LEA.HI.X.SX32 R15, R0, R53, 0x1, P6 ;  /* 0x00000035000f7211 */ /* 0x000fe200030f0eff */
[----:B------:R-:W-:Y:S01]  /*1830*/  IMAD R12, R27, 0x4, R10 ;  /* 0x000000041b0c7824 */ /* 0x000fe200078e020a */
[----:B------:R-:W-:Y:S01]  /*1840*/  PLOP3.LUT P2, PT, PT, PT, UP1, 0x80, 0x8 ;  /* 0x000000000008781c */ /* 0x000fe20003f4f018 */
[----:B-1----:R-:W-:-:S02]  /*1850*/  IMAD.U32 R19, RZ, RZ, UR10 ;  /* 0x0000000aff137e24 */ /* 0x002fc4000f8e00ff */
[----:B------:R-:W2:Y:S01]  /*1860*/  @P0 LDG.E.U16 R58, desc[UR22][R14.64] ;  /* 0x000000160e3a0981 */ /* 0x000ea2000c1e1500 */
[C---:B0-----:R-:W-:Y:S02]  /*1870*/  LEA R24, P5, R10.reuse, R51, 0x1 ;  /* 0x000000330a187211 */ /* 0x041fe400078a08ff */
[----:B------:R-:W-:Y:S02]  /*1880*/  PLOP3.LUT P0, PT, PT, PT, UP1, 0x80, 0x8 ;  /* 0x000000000008781c */ /* 0x000fe40003f0f018 */
[----:B------:R-:W-:Y:S02]  /*1890*/  LEA.HI.X.SX32 R25, R10, R53, 0x1, P5 ;  /* 0x000000350a197211 */ /* 0x000fe400028f0eff */
[----:B------:R-:W-:Y:S01]  /*18a0*/  ISETP.LT.AND P2, PT, R32, UR8, P2 ;  /* 0x0000000820007c0c */ /* 0x000fe20009741270 */
[----:B------:R-:W-:Y:S01]  /*18b0*/  IMAD R0, R19, 0x4, R12 ;  /* 0x0000000413007824 */ /* 0x000fe200078e020c */
[----:B------:R-:W-:Y:S01]  /*18c0*/  LEA R26, P6, R12, R51, 0x1 ;  /* 0x000000330c1a7211 */ /* 0x000fe200078c08ff */
[----:B------:R0:W2:Y:S01]  /*18d0*/  @P1 LDG.E.U16 R211, desc[UR22][R24.64] ;  /* 0x0000001618d31981 */ /* 0x0000a2000c1e1500 */
[----:B------:R-:W-:-:S02]  /*18e0*/  ISETP.LT.AND P0, PT, R31, UR8, P0 ;  /* 0x000000081f007c0c */ /* 0x000fc40008701270 */
[----:B------:R-:W-:Y:S01]  /*18f0*/  PLOP3.LUT P1, PT, PT, PT, UP1, 0x80, 0x8 ;  /* 0x000000000008781c */ /* 0x000fe20003f2f018 */
[----:B------:R-:W-:Y:S01]  /*1900*/  IMAD R10, R19, 0x4, R0 ;  /* 0x00000004130a7824 */ /* 0x000fe200078e0200 */
[----:B------:R-:W-:Y:S02]  /*1910*/  LEA.HI.X.SX32 R27, R12, R53, 0x1, P6 ;  /* 0x000000350c1b7211 */ /* 0x000fe400030f0eff */
[----:B------:R-:W-:Y:S02]  /*1920*/  PRMT R18, RZ, 0x7610, R18 ;  /* 0x00007610ff127816 */ /* 0x000fe40000000012 */
[----:B------:R-:W-:Y:S02]  /*1930*/  ISETP.LT.AND P1, PT, R30, UR8, P1 ;  /* 0x000000081e007c0c */ /* 0x000fe40008f21270 */
[-C--:B0-----:R-:W-:Y:S02]  /*1940*/  LEA R24, P6, R0, R51.reuse, 0x1 ;  /* 0x0000003300187211 */ /* 0x081fe400078c08ff */
[----:B------:R-:W-:Y:S01]  /*1950*/  LEA R42, P5, R10, R51, 0x1 ;  /* 0x000000330a2a7211 */ /* 0x000fe200078a08ff */
[----:B------:R0:W2:Y:S01]  /*1960*/  @P2 LDG.E.U16 R18, desc[UR22][R26.64] ;  /* 0x000000161a122981 */ /* 0x0000a2000c1e1500 */
[-C--:B------:R-:W-:Y:S01]  /*1970*/  LEA.HI.X.SX32 R25, R0, R53.reuse, 0x1, P6 ;  /* 0x0000003500197211 */ /* 0x080fe200030f0eff */
[----:B------:R-:W-:Y:S01]  /*1980*/  IMAD R12, R23, 0x4, R10 ;  /* 0x00000004170c7824 */ /* 0x000fe200078e020a */
[----:B------:R-:W-:Y:S01]  /*1990*/  PLOP3.LUT P2, PT, PT, PT, UP1, 0x80, 0x8 ;  /* 0x000000000008781c */ /* 0x000fe20003f4f018 */
[----:B------:R-:W-:Y:S01]  /*19a0*/  IMAD.U32 R15, RZ, RZ, UR10 ;  /* 0x0000000aff0f7e24 */ /* 0x000fe2000f8e00ff */
[----:B------:R-:W-:Y:S01]  /*19b0*/  PRMT R16, RZ, 0x7610, R16 ;  /* 0x00007610ff107816 */ /* 0x000fe20000000010 */
[----:B------:R-:W2:Y:S01]  /*19c0*/  @P0 LDG.E.U16 R209, desc[UR22][R24.64] ;  /* 0x0000001618d10981 */ /* 0x000ea2000c1e1500 */
[----:B------:R-:W-:-:S02]  /*19d0*/  LEA.HI.X.SX32 R43, R10, R53, 0x1, P5 ;  /* 0x000000350a2b7211 */ /* 0x000fc400028f0eff */
[----:B------:R-:W-:Y:S02]  /*19e0*/  PLOP3.LUT P0, PT, PT, PT, UP1, 0x80, 0x8 ;  /* 0x000000000008781c */ /* 0x000fe40003f0f018 */
[----:B------:R-:W-:Y:S01]  /*19f0*/  ISETP.LT.AND P2, PT, R29, UR8, P2 ;  /* 0x000000081d007c0c */ /* 0x000fe20009741270 */
[C---:B------:R-:W-:Y:S01]  /*1a00*/  IMAD R0, R15.reuse, 0x4, R12 ;  /* 0x000000040f007824 */ /* 0x040fe200078e020c */
[----:B------:R-:W-:Y:S01]  /*1a10*/  LEA R44, P6, R12, R51, 0x1 ;  /* 0x000000330c2c7211 */ /* 0x000fe200078c08ff */
[----:B------:R1:W2:Y:S01]  /*1a20*/  @P1 LDG.E.U16 R16, desc[UR22][R42.64] ;  /* 0x000000162a101981 */ /* 0x0002a2000c1e1500 */
[----:B------:R-:W-:Y:S02]  /*1a30*/  ISETP.LT.AND P0, PT, R28, UR8, P0 ;  /* 0x000000081c007c0c */ /* 0x000fe40008701270 */
[----:B0-----:R-:W-:Y:S02]  /*1a40*/  LOP3.LUT R27, R4, 0x60, RZ, 0xfc, !PT ;  /* 0x00000060041b7812 */ /* 0x001fe400078efcff */
[----:B------:R-:W-:Y:S01]  /*1a50*/  PLOP3.LUT P1, PT, PT, PT, UP1, 0x80, 0x8 ;  /* 0x000000000008781c */ /* 0x000fe20003f2f018 */
[----:B------:R-:W-:Y:S01]  /*1a60*/  IMAD R10, R15, 0x4, R0 ;  /* 0x000000040f0a7824 */ /* 0x000fe200078e0200 */
[----:B------:R-:W-:-:S02]  /*1a70*/  LEA.HI.X.SX32 R45, R12, R53, 0x1, P6 ;  /* 0x000000350c2d7211 */ /* 0x000fc400030f0eff */
[----:B------:R-:W-:Y:S02]  /*1a80*/  ISETP.LT.AND P1, PT, R27, UR8, P1 ;  /* 0x000000081b007c0c */ /* 0x000fe40008f21270 */
[----:B-1----:R-:W-:Y:S01]  /*1a90*/  LEA R42, P6, R0, R51, 0x1 ;  /* 0x00000033002a7211 */ /* 0x002fe200078c08ff */
[----:B------:R-:W-:Y:S01]  /*1aa0*/  VIADD R46, R20, UR16 ;  /* 0x00000010142e7c36 */ /* 0x000fe20008000000 */
[----:B------:R-:W-:Y:S01]  /*1ab0*/  PRMT R14, RZ, 0x7610, R14 ;  /* 0x00007610ff0e7816 */ /* 0x000fe2000000000e */
[----:B------:R-:W-:Y:S01]  /*1ac0*/  IMAD R15, R19, 0x4, R10 ;  /* 0x00000004130f7824 */ /* 0x000fe200078e020a */
[----:B------:R-:W-:Y:S01]  /*1ad0*/  LEA.HI.X.SX32 R43, R0, R53, 0x1, P6 ;  /* 0x00000035002b7211 */ /* 0x000fe200030f0eff */
[----:B------:R-:W2:Y:S01]  /*1ae0*/  @P2 LDG.E.U16 R207, desc[UR22][R44.64] ;  /* 0x000000162ccf2981 */ /* 0x000ea2000c1e1500 */
[-C--:B------:R-:W-:Y:S01]  /*1af0*/  LEA RZ, P5, R10, R51.reuse, 0x1 ;  /* 0x000000330aff7211 */ /* 0x080fe200078a08ff */
[--C-:B------:R-:W-:Y:S01]  /*1b00*/  IMAD R48, R49, 0x2, R46.reuse ;  /* 0x0000000231307824 */ /* 0x100fe200078e022e */
[----:B------:R-:W-:Y:S01]  /*1b10*/  LOP3.LUT R26, R4, 0x64, RZ, 0xfc, !PT ;  /* 0x00000064041a7812 */ /* 0x000fe200078efcff */
[----:B------:R-:W-:Y:S01]  /*1b20*/  IMAD R46, R47, 0x2, R46 ;  /* 0x000000022f2e7824 */ /* 0x000fe200078e022e */
[----:B------:R-:W-:Y:S01]  /*1b30*/  PLOP3.LUT P2, PT, PT, PT, UP1, 0x80, 0x8 ;  /* 0x000000000008781c */ /* 0x000fe20003f4f018 */
[----:B------:R-:W-:Y:S01]  /*1b40*/  IMAD.U32 R24, RZ, RZ, UR10 ;  /* 0x0000000aff187e24 */ /* 0x000fe2000f8e00ff */
[----:B------:R-:W-:Y:S01]  /*1b50*/  LEA RZ, P6, R15, R51, 0x1 ;  /* 0x000000330fff7211 */ /* 0x000fe200078c08ff */
[----:B------:R0:W2:Y:S01]  /*1b60*/  @P0 LDG.E.U16 R14, desc[UR22][R42.64] ;  /* 0x000000162a0e0981 */ /* 0x0000a2000c1e1500 */
[----:B------:R-:W-:-:S02]  /*1b70*/  LEA.HI.X.SX32 R47, R10, R53, 0x1, P5 ;  /* 0x000000350a2f7211 */ /* 0x000fc400028f0eff */
[----:B------:R-:W-:Y:S02]  /*1b80*/  LOP3.LUT R25, R4, 0x68, RZ, 0xfc, !PT ;  /* 0x0000006804197812 */ /* 0x000fe400078efcff */
[----:B------:R-:W-:Y:S02]  /*1b90*/  PLOP3.LUT P0, PT, PT, PT, UP1, 0x80, 0x8 ;  /* 0x000000000008781c */ /* 0x000fe40003f0f018 */
[----:B------:R-:W-:Y:S01]  /*1ba0*/  ISETP.LT.AND P2, PT, R26, UR8, P2 ;  /* 0x000000081a007c0c */ /* 0x000fe20009741270 */
[----:B------:R-:W-:Y:S01]  /*1bb0*/  IMAD R0, R24, 0x4, R15 ;  /* 0x0000000418007824 */ /* 0x000fe200078e020f */
[----:B------:R-:W-:Y:S01]  /*1bc0*/  LEA.HI.X.SX32 R49, R15, R53, 0x1, P6 ;  /* 0x000000350f317211 */ /* 0x000fe200030f0eff */
[----:B------:R1:W2:Y:S01]  /*1bd0*/  @P1 LDG.E.U16 R205, desc[UR22][R46.64] ;  /* 0x000000162ecd1981 */ /* 0x0002a2000c1e1500 */
[----:B------:R-:W-:Y:S01]  /*1be0*/  IMAD.U32 R15, RZ, RZ, UR10 ;  /* 0x0000000aff0f7e24 */ /* 0x000fe2000f8e00ff */
[----:B------:R-:W-:Y:S02]  /*1bf0*/  ISETP.LT.AND P0, PT, R25, UR8, P0 ;  /* 0x0000000819007c0c */ /* 0x000fe40008701270 */
[----:B------:R-:W-:-:S02]  /*1c00*/  LOP3.LUT R24, R4, 0x6c, RZ, 0xfc, !PT ;  /* 0x0000006c04187812 */ /* 0x000fc400078efcff */
[----:B------:R-:W-:Y:S01]  /*1c10*/  PLOP3.LUT P1, PT, PT, PT, UP1, 0x80, 0x8 ;  /* 0x000000000008781c */ /* 0x000fe20003f2f018 */
[----:B------:R-:W-:Y:S01]  /*1c20*/  IMAD R15, R15, 0x4, R0 ;  /* 0x000000040f0f7824 */ /* 0x000fe200078e0200 */
[----:B------:R-:W-:Y:S02]  /*1c30*/  PRMT R12, RZ, 0x7610, R12 ;  /* 0x00007610ff0c7816 */ /* 0x000fe4000000000c */
[----:B0-----:R-:W-:Y:S02]  /*1c40*/  LEA R42, P6, R0, R51, 0x1 ;  /* 0x00000033002a7211 */ /* 0x001fe400078c08ff */
[----:B------:R-:W-:Y:S02]  /*1c50*/  ISETP.LT.AND P1, PT, R24, UR8, P1 ;  /* 0x0000000818007c0c */ /* 0x000fe40008f21270 */
[----:B------:R-:W-:Y:S01]  /*1c60*/  LEA.HI.X.SX32 R43, R0, R53, 0x1, P6 ;  /* 0x00000035002b7211 */ /* 0x000fe200030f0eff */
[----:B------:R-:W-:Y:S01]  /*1c70*/  IMAD R0, R54, 0x4, R15 ;  /* 0x0000000436007824 */ /* 0x000fe200078e020f */
[----:B------:R-:W-:Y:S01]  /*1c80*/  LEA R44, P5, R15, R51, 0x1 ;  /* 0x000000330f2c7211 */ /* 0x000fe200078a08ff */
[----:B------:R0:W2:Y:S01]  /*1c90*/  @P2 LDG.E.U16 R12, desc[UR22][R48.64] ;  /* 0x00000016300c2981 */ /* 0x0000a2000c1e1500 */
[----:B------:R-:W-:-:S02]  /*1ca0*/  LOP3.LUT R23, R4, 0x70, RZ, 0xfc, !PT ;  /* 0x0000007004177812 */ /* 0x000fc400078efcff */
[----:B------:R-:W-:Y:S01]  /*1cb0*/  PLOP3.LUT P2, PT, PT, PT, UP1, 0x80, 0x8 ;  /* 0x000000000008781c */ /* 0x000fe20003f4f018 */
[----:B------:R-:W2:Y:S01]  /*1cc0*/  @P0 LDG.E.U16 R203, desc[UR22][R42.64] ;  /* 0x000000162acb0981 */ /* 0x000ea2000c1e1500 */
[----:B------:R-:W-:Y:S02]  /*1cd0*/  PRMT R10, RZ, 0x7610, R10 ;  /* 0x00007610ff0a7816 */ /* 0x000fe4000000000a */
[----:B------:R-:W-:Y:S02]  /*1ce0*/  LEA.HI.X.SX32 R45, R15, R53, 0x1, P5 ;  /* 0x000000350f2d7211 */ /* 0x000fe400028f0eff */
[C---:B-1----:R-:W-:Y:S02]  /*1cf0*/  LEA R46, P0, R0.reuse, R51, 0x1 ;  /* 0x00000033002e7211 */ /* 0x042fe400078008ff */
[----:B------:R-:W-:Y:S01]  /*1d00*/  ISETP.LT.AND P2, PT, R23, UR8, P2 ;  /* 0x0000000817007c0c */ /* 0x000fe20009741270 */
[----:B------:R-:W-:Y:S01]  /*1d10*/  IMAD.U32 R15, RZ, RZ, UR10 ;  /* 0x0000000aff0f7e24 */ /* 0x000fe2000f8e00ff */
[----:B------:R1:W2:Y:S01]  /*1d20*/  @P1 LDG.E.U16 R10, desc[UR22][R44.64] ;  /* 0x000000162c0a1981 */ /* 0x0002a2000c1e1500 */
[----:B------:R-:W-:-:S02]  /*1d30*/  LEA.HI.X.SX32 R47, R0, R53, 0x1, P0 ;  /* 0x00000035002f7211 */ /* 0x000fc400000f0eff */
[----:B------:R-:W-:Y:S02]  /*1d40*/  LOP3.LUT R19, R4, 0x74, RZ, 0xfc, !PT ;  /* 0x0000007404137812 */ /* 0x000fe400078efcff */
[----:B------:R-:W-:Y:S02]  /*1d50*/  PLOP3.LUT P0, PT, PT, PT, UP1, 0x80, 0x8 ;  /* 0x000000000008781c */ /* 0x000fe40003f0f018 */
[----:B------:R-:W-:Y:S01]  /*1d60*/  ISETP.GT.U32.AND P1, PT, R5, R52, PT ;  /* 0x000000340500720c */ /* 0x000fe20003f24070 */
[----:B------:R-:W-:Y:S01]  /*1d70*/  IMAD R15, R15, 0x4, R0 ;  /* 0x000000040f0f7824 */ /* 0x000fe200078e0200 */
[----:B------:R-:W-:Y:S01]  /*1d80*/  ISETP.LT.AND P0, PT, R19, UR8, P0 ;  /* 0x0000000813007c0c */ /* 0x000fe20008701270 */
[----:B0-----:R-:W-:Y:S01]  /*1d90*/  IMAD.U32 R48, RZ, RZ, UR10 ;  /* 0x0000000aff307e24 */ /* 0x001fe2000f8e00ff */
[----:B------:R-:W-:Y:S01]  /*1da0*/  LOP3.LUT R0, R6, 0x2, RZ, 0xfc, !PT ;  /* 0x0000000206007812 */ /* 0x000fe200078efcff */
[----:B------:R0:W2:Y:S01]  /*1db0*/  @P2 LDG.E.U16 R199, desc[UR22][R46.64] ;  /* 0x000000162ec72981 */ /* 0x0000a2000c1e1500 */
[----:B-1----:R-:W-:Y:S01]  /*1dc0*/  LEA R44, P5, R15, R51, 0x1 ;  /* 0x000000330f2c7211 */ /* 0x002fe200078a08ff */
[----:B------:R-:W-:Y:S01]  /*1dd0*/  IMAD R43, R48, 0x4, R15 ;  /* 0x00000004302b7824 */ /* 0x000fe200078e020f */
[----:B------:R-:W-:-:S02]  /*1de0*/  ISETP.GE.AND P2, PT, R0, RZ, PT ;  /* 0x000000ff0000720c */ /* 0x000fc40003f46270 */
[----:B------:R-:W-:Y:S02]  /*1df0*/  IABS R48, R0 ;  /* 0x0000000000307213 */ /* 0x000fe40000000000 */
[----:B------:R-:W-:Y:S01]  /*1e00*/  PRMT R0, RZ, 0x7610, R0 ;  /* 0x00007610ff007816 */ /* 0x000fe20000000000 */
[----:B------:R-:W-:Y:S01]  /*1e10*/  @!P1 IMAD.IADD R52, R52, 0x1, -R5 ;  /* 0x0000000134349824 */ /* 0x000fe200078e0a05 */
[----:B------:R-:W-:Y:S02]  /*1e20*/  LEA.HI.X.SX32 R45, R15, R53, 0x1, P5 ;  /* 0x000000350f2d7211 */ /* 0x000fe400028f0eff */
[----:B------:R-:W-:-:S03]  /*1e30*/  LEA R64, P6, R9, R51, 0x1 ;  /* 0x0000003309407211 */ /* 0x000fc600078c08ff */
[----:B------:R1:W2:Y:S01]  /*1e40*/  @P0 LDG.E.U16 R0, desc[UR22][R44.64] ;  /* 0x000000162c000981 */ /* 0x0002a2000c1e1500 */
[----:B------:R-:W-:Y:S02]  /*1e50*/  ISETP.GT.U32.AND P0, PT, R5, R52, PT ;  /* 0x000000340500720c */ /* 0x000fe40003f04070 */
[----:B0-----:R-:W-:Y:S02]  /*1e60*/  LOP3.LUT R47, R6, 0x6, RZ, 0xfc, !PT ;  /* 0x00000006062f7812 */ /* 0x001fe400078efcff */
[----:B------:R-:W-:Y:S02]  /*1e70*/  LEA.HI.X.SX32 R65, R9, R53, 0x1, P6 ;  /* 0x0000003509417211 */ /* 0x000fe400030f0eff */
[----:B------:R-:W-:Y:S02]  /*1e80*/  ISETP.GT.U32.AND P6, PT, R5, R50, PT ;  /* 0x000000320500720c */ /* 0x000fe40003fc4070 */
[----:B------:R-:W-:Y:S01]  /*1e90*/  LEA R62, P1, R8, R51, 0x1 ;  /* 0x00000033083e7211 */ /* 0x000fe200078208ff */
[----:B------:R-:W-:Y:S01]  /*1ea0*/  IMAD.HI.U32 R15, R7, R48, RZ ;  /* 0x00000030070f7227 */ /* 0x000fe200078e00ff */
[----:B------:R-:W-:-:S02]  /*1eb0*/  IABS R56, R47 ;  /* 0x0000002f00387213 */ /* 0x000fc40000000000 */
[----:B------:R-:W-:Y:S01]  /*1ec0*/  LEA.HI.X.SX32 R63, R8, R53, 0x1, P1 ;  /* 0x00000035083f7211 */ /* 0x000fe200008f0eff */
[----:B------:R-:W-:Y:S01]  /*1ed0*/  IMAD.MOV R15, RZ, RZ, -R15 ;  /* 0x000000ffff0f7224 */ /* 0x000fe200078e0a0f */
[-C--:B------:R-:W-:Y:S01]  /*1ee0*/  LEA R68, P1, R11, R51.reuse, 0x1 ;  /* 0x000000330b447211 */ /* 0x080fe200078208ff */
[----:B------:R-:W-:Y:S01]  /*1ef0*/  IMAD.U32 R46, RZ, RZ, UR10 ;  /* 0x0000000aff2e7e24 */ /* 0x000fe2000f8e00ff */
[----:B------:R-:W-:Y:S01]  /*1f00*/  LEA R42, P5, R43, R51, 0x1 ;  /* 0x000000332b2a7211 */ /* 0x000fe200078a08ff */
[----:B------:R-:W-:Y:S01]  /*1f10*/  IMAD.HI.U32 R8, R7, R56, RZ ;  /* 0x0000003807087227 */ /* 0x000fe200078e00ff */
[----:B------:R-:W-:-:S03]  /*1f20*/  LEA.HI.X.SX32 R69, R11, R53, 0x1, P1 ;  /* 0x000000350b457211 */ /* 0x000fc600008f0eff */
[----:B------:R-:W-:Y:S01]  /*1f30*/  @!P0 IMAD.IADD R52, R52, 0x1, -R5 ;  /* 0x0000000134348824 */ /* 0x000fe200078e0a05 */
[----:B------:R-:W-:Y:S01]  /*1f40*/  LOP3.LUT R49, R6, 0x4, RZ, 0xfc, !PT ;  /* 0x0000000406317812 */ /* 0x000fe200078efcff */
[----:B------:R-:W-:Y:S02]  /*1f50*/  IMAD R11, R5, R15, R48 ;  /* 0x0000000f050b7224 */ /* 0x000fe400078e0230 */
[----:B------:R-:W-:Y:S01]  /*1f60*/  IMAD R46, R46, 0x4, R43 ;  /* 0x000000042e2e7824 */ /* 0x000fe200078e022b */
[----:B------:R-:W-:Y:S01]  /*1f70*/  LEA.HI.X.SX32 R43, R43, R53, 0x1, P5 ;  /* 0x000000352b2b7211 */ /* 0x000fe200028f0eff */
[----:B------:R-:W-:Y:S01]  /*1f80*/  IMAD.MOV R15, RZ, RZ, -R8 ;  /* 0x000000ffff0f7224 */ /* 0x000fe200078e0a08 */
[C---:B------:R-:W-:Y:S01]  /*1f90*/  LEA R66, P5, R13.reuse, R51, 0x1 ;  /* 0x000000330d427211 */ /* 0x040fe200078a08ff */
[----:B------:R-:W-:Y:S02]  /*1fa0*/  IMAD.MOV.U32 R8, RZ, RZ, R52 ;  /* 0x000000ffff087224 */ /* 0x000fe400078e0034 */
[----:B------:R-:W-:Y:S01]  /*1fb0*/  @!P6 IMAD.IADD R50, R50, 0x1, -R5 ;  /* 0x000000013232e824 */ /* 0x000fe200078e0a05 */
[----:B------:R-:W-:Y:S01]  /*1fc0*/  IABS R54, R49 ;  /* 0x0000003100367213 */ /* 0x000fe20000000000 */
[----:B------:R-:W-:Y:S01]  /*1fd0*/  @!P4 IMAD.MOV R8, RZ, RZ, -R8 ;  /* 0x000000ffff08c224 */ /* 0x000fe200078e0a08 */
[----:B------:R-:W-:-:S02]  /*1fe0*/  LEA.HI.X.SX32 R67, R13, R53, 0x1, P5 ;  /* 0x000000350d437211 */ /* 0x000fc400028f0eff */
[----:B------:R-:W-:Y:S02]  /*1ff0*/  ISETP.GT.U32.AND P4, PT, R5, R50, PT ;  /* 0x000000320500720c */ /* 0x000fe40003f84070 */
[----:B-1----:R-:W-:Y:S01]  /*2000*/  LEA R44, P5, R46, R51, 0x1 ;  /* 0x000000332e2c7211 */ /* 0x002fe200078a08ff */
[----:B------:R-:W-:-:S03]  /*2010*/  IMAD.HI.U32 R41, R7, R54, RZ ;  /* 0x0000003607297227 */ /* 0x000fc600078e00ff */
[----:B------:R-:W-:Y:S01]  /*2020*/  LEA.HI.X.SX32 R45, R46, R53, 0x1, P5 ;  /* 0x000000352e2d7211 */ /* 0x000fe200028f0eff */
[----:B------:R-:W-:Y:S01]  /*2030*/  IMAD.MOV R41, RZ, RZ, -R41 ;  /* 0x000000ffff297224 */ /* 0x000fe200078e0a29 */
[C---:B------:R-:W-:Y:S02]  /*2040*/  ISETP.GT.U32.AND P5, PT, R5.reuse, R11, PT ;  /* 0x0000000b0500720c */ /* 0x040fe40003fa4070 */
[----:B------:R-:W-:Y:S01]  /*2050*/  ISETP.GE.AND P6, PT, R6, RZ, PT ;  /* 0x000000ff0600720c */ /* 0x000fe20003fc6270 */
[C---:B------:R-:W-:Y:S02]  /*2060*/  IMAD R13, R5.reuse, R41, R54 ;  /* 0x00000029050d7224 */ /* 0x040fe400078e0236 */
[----:B------:R-:W-:Y:S02]  /*2070*/  @!P4 IMAD.IADD R50, R50, 0x1, -R5 ;  /* 0x000000013232c824 */ /* 0x000fe400078e0a05 */
[C---:B------:R-:W-:Y:S01]  /*2080*/  IMAD R15, R5.reuse, R15, R56 ;  /* 0x0000000f050f7224 */ /* 0x040fe200078e0238 */
[----:B------:R-:W-:Y:S01]  /*2090*/  ISETP.GT.U32.AND P4, PT, R5, R13, PT ;  /* 0x0000000d0500720c */ /* 0x000fe20003f84070 */
[----:B------:R-:W-:-:S04]  /*20a0*/  IMAD.MOV.U32 R9, RZ, RZ, R50 ;  /* 0x000000ffff097224 */ /* 0x000fc800078e0032 */
[----:B------:R-:W-:Y:S02]  /*20b0*/  @!P5 IMAD.IADD R11, R11, 0x1, -R5 ;  /* 0x000000010b0bd824 */ /* 0x000fe400078e0a05 */
[----:B------:R-:W-:Y:S01]  /*20c0*/  @!P6 IMAD.MOV R9, RZ, RZ, -R9 ;  /* 0x000000ffff09e224 */ /* 0x000fe200078e0a09 */
[C---:B------:R-:W-:Y:S02]  /*20d0*/  ISETP.GT.U32.AND P6, PT, R5.reuse, R15, PT ;  /* 0x0000000f0500720c */ /* 0x040fe40003fc4070 */
[----:B------:R-:W-:Y:S02]  /*20e0*/  ISETP.GT.U32.AND P5, PT, R5, R11, PT ;  /* 0x0000000b0500720c */ /* 0x000fe40003fa4070 */
[C---:B------:R-:W-:Y:S02]  /*20f0*/  LOP3.LUT R53, R6.reuse, 0xa, RZ, 0xfc, !PT ;  /* 0x0000000a06357812 */ /* 0x040fe400078efcff */
[----:B------:R-:W-:Y:S01]  /*2100*/  ISETP.GE.AND P1, PT, R49, RZ, PT ;  /* 0x000000ff3100720c */ /* 0x000fe20003f26270 */
[----:B------:R-:W-:Y:S01]  /*2110*/  @!P4 IMAD.IADD R13, R13, 0x1, -R5 ;  /* 0x000000010d0dc824 */ /* 0x000fe200078e0a05 */
[----:B------:R-:W-:-:S02]  /*2120*/  LOP3.LUT R49, R6, 0x8, RZ, 0xfc, !PT ;  /* 0x0000000806317812 */ /* 0x000fc400078efcff */
[C---:B------:R-:W-:Y:S02]  /*2130*/  LOP3.LUT R55, R6.reuse, 0xc, RZ, 0xfc, !PT ;  /* 0x0000000c06377812 */ /* 0x040fe400078efcff */
[----:B------:R-:W-:Y:S02]  /*2140*/  IABS R54, R53 ;  /* 0x0000003500367213 */ /* 0x000fe40000000000 */
[----:B------:R-:W-:Y:S02]  /*2150*/  IABS R52, R49 ;  /* 0x0000003100347213 */ /* 0x000fe40000000000 */
[----:B------:R-:W-:Y:S01]  /*2160*/  IABS R56, R55 ;  /* 0x0000003700387213 */ /* 0x000fe20000000000 */
[----:B------:R-:W-:Y:S01]  /*2170*/  IMAD.HI.U32 R46, R7, R54, RZ ;  /* 0x00000036072e7227 */ /* 0x000fe200078e00ff */
[----:B------:R-:W-:Y:S02]  /*2180*/  ISETP.GT.U32.AND P4, PT, R5, R13, PT ;  /* 0x0000000d0500720c */ /* 0x000fe40003f84070 */
[----:B------:R-:W-:Y:S01]  /*2190*/  LOP3.LUT R57, R6, 0xe, RZ, 0xfc, !PT ;  /* 0x0000000e06397812 */ /* 0x000fe200078efcff */
[----:B------:R-:W-:Y:S01]  /*21a0*/  @!P6 IMAD.IADD R15, R15, 0x1, -R5 ;  /* 0x000000010f0fe824 */ /* 0x000fe200078e0a05 */
[----:B------:R-:W-:Y:S01]  /*21b0*/  ISETP.GE.AND P0, PT, R47, RZ, PT ;  /* 0x000000ff2f00720c */ /* 0x000fe20003f06270 */
[----:B------:R-:W-:Y:S01]  /*21c0*/  IMAD.HI.U32 R41, R7, R52, RZ ;  /* 0x0000003407297227 */ /* 0x000fe200078e00ff */
[----:B------:R-:W-:-:S03]  /*21d0*/  IABS R70, R57 ;  /* 0x0000003900467213 */ /* 0x000fc60000000000 */
[----:B------:R-:W-:Y:S01]  /*21e0*/  @!P5 IMAD.IADD R11, R11, 0x1, -R5 ;  /* 0x000000010b0bd824 */ /* 0x000fe200078e0a05 */
[----:B------:R-:W-:Y:S01]  /*21f0*/  ISETP.GE.AND P5, PT, R49, RZ, PT ;  /* 0x000000ff3100720c */ /* 0x000fe20003fa6270 */
[----:B------:R-:W-:Y:S01]  /*2200*/  IMAD.HI.U32 R47, R7, R56, RZ ;  /* 0x00000038072f7227 */ /* 0x000fe200078e00ff */
[----:B------:R-:W-:-:S03]  /*2210*/  ISETP.GT.U32.AND P6, PT, R5, R15, PT ;  /* 0x0000000f0500720c */ /* 0x000fc60003fc4070 */
[----:B------:R-:W-:Y:S02]  /*2220*/  IMAD.MOV R49, RZ, RZ, -R46 ;  /* 0x000000ffff317224 */ /* 0x000fe400078e0a2e */
[----:B------:R-:W-:Y:S02]  /*2230*/  IMAD.MOV R41, RZ, RZ, -R41 ;  /* 0x000000ffff297224 */ /* 0x000fe400078e0a29 */
[----:B------:R-:W-:Y:S02]  /*2240*/  IMAD.MOV R50, RZ, RZ, -R47 ;  /* 0x000000ffff327224 */ /* 0x000fe400078e0a2f */
[----:B------:R-:W-:Y:S02]  /*2250*/  IMAD R47, R5, R49, R54 ;  /* 0x00000031052f7224 */ /* 0x000fe400078e0236 */
[----:B------:R-:W-:-:S04]  /*2260*/  IMAD.HI.U32 R48, R7, R70, RZ ;  /* 0x0000004607307227 */ /* 0x000fc800078e00ff */
[----:B------:R-:W-:Y:S02]  /*2270*/  IMAD R46, R5, R41, R52 ;  /* 0x00000029052e7224 */ /* 0x000fe400078e0234 */
[----:B------:R-:W-:Y:S01]  /*2280*/  @!P4 IMAD.IADD R13, R13, 0x1, -R5 ;  /* 0x000000010d0dc824 */ /* 0x000fe200078e0a05 */
[C---:B------:R-:W-:Y:S01]  /*2290*/  ISETP.GT.U32.AND P4, PT, R5.reuse, R47, PT ;  /* 0x0000002f0500720c */ /* 0x040fe20003f84070 */
[----:B------:R-:W-:Y:S02]  /*22a0*/  IMAD.MOV R51, RZ, RZ, -R48 ;  /* 0x000000ffff337224 */ /* 0x000fe400078e0a30 */
[C---:B------:R-:W-:Y:S02]  /*22b0*/  IMAD R48, R5.reuse, R50, R56 ;  /* 0x0000003205307224 */ /* 0x040fe400078e0238 */
[----:B------:R-:W-:Y:S01]  /*22c0*/  @!P2 IMAD.MOV R11, RZ, RZ, -R11 ;  /* 0x000000ffff0ba224 */ /* 0x000fe200078e0a0b */
[----:B------:R-:W-:Y:S01]  /*22d0*/  ISETP.GT.U32.AND P2, PT, R5, R46, PT ;  /* 0x0000002e0500720c */ /* 0x000fe20003f44070 */
[----:B------:R-:W-:Y:S01]  /*22e0*/  @!P6 IMAD.IADD R15, R15, 0x1, -R5 ;  /* 0x000000010f0fe824 */ /* 0x000fe200078e0a05 */
[----:B------:R-:W-:-:S02]  /*22f0*/  LOP3.LUT R59, R6, 0x10, RZ, 0xfc, !PT ;  /* 0x00000010063b7812 */ /* 0x000fc400078efcff */
[----:B------:R-:W-:Y:S02]  /*2300*/  ISETP.GT.U32.AND P6, PT, R5, R48, PT ;  /* 0x000000300500720c */ /* 0x000fe40003fc4070 */
[----:B------:R-:W-:Y:S02]  /*2310*/  IABS R50, R59 ;  /* 0x0000003b00327213 */ /* 0x000fe40000000000 */
[C---:B------:R-:W-:Y:S01]  /*2320*/  LOP3.LUT R61, R6.reuse, 0x12, RZ, 0xfc, !PT ;  /* 0x00000012063d7812 */ /* 0x040fe200078efcff */
[----:B------:R-:W-:Y:S01]  /*2330*/  @!P4 IMAD.IADD R47, R47, 0x1, -R5 ;  /* 0x000000012f2fc824 */ /* 0x000fe200078e0a05 */
[----:B------:R-:W-:Y:S01]  /*2340*/  LOP3.LUT R71, R6, 0x14, RZ, 0xfc, !PT ;  /* 0x0000001406477812 */ /* 0x000fe200078efcff */
[----:B------:R-:W-:Y:S01]  /*2350*/  IMAD.HI.U32 R41, R7, R50, RZ ;  /* 0x0000003207297227 */ /* 0x000fe200078e00ff */
[----:B------:R-:W-:-:S03]  /*2360*/  IABS R52, R61 ;  /* 0x0000003d00347213 */ /* 0x000fc60000000000 */
[----:B------:R-:W-:Y:S01]  /*2370*/  @!P2 IMAD.IADD R46, R46, 0x1, -R5 ;  /* 0x000000012e2ea824 */ /* 0x000fe200078e0a05 */
[----:B------:R-:W-:Y:S01]  /*2380*/  IABS R54, R71 ;  /* 0x0000004700367213 */ /* 0x000fe20000000000 */
[C---:B------:R-:W-:Y:S02]  /*2390*/  IMAD R49, R5.reuse, R51, R70 ;  /* 0x0000003305317224 */ /* 0x040fe400078e0246 */
[----:B------:R-:W-:Y:S02]  /*23a0*/  IMAD.MOV R51, RZ, RZ, -R41 ;  /* 0x000000ffff337224 */ /* 0x000fe400078e0a29 */
[----:B------:R-:W-:Y:S01]  /*23b0*/  @!P1 IMAD.MOV R13, RZ, RZ, -R13 ;  /* 0x000000ffff0d9224 */ /* 0x000fe200078e0a0d */
[----:B------:R-:W-:Y:S01]  /*23c0*/  ISETP.GT.U32.AND P1, PT, R5, R47, PT ;  /* 0x0000002f0500720c */ /* 0x000fe20003f24070 */
[----:B------:R-:W-:-:S04]  /*23d0*/  IMAD.HI.U32 R41, R7, R52, RZ ;  /* 0x0000003407297227 */ /* 0x000fc800078e00ff */
[----:B------:R-:W-:Y:S01]  /*23e0*/  @!P6 IMAD.IADD R48, R48, 0x1, -R5 ;  /* 0x000000013030e824 */ /* 0x000fe200078e0a05 */
[C---:B------:R-:W-:Y:S01]  /*23f0*/  ISETP.GT.U32.AND P6, PT, R5.reuse, R46, PT ;  /* 0x0000002e0500720c */ /* 0x040fe20003fc4070 */
[C---:B------:R-:W-:Y:S01]  /*2400*/  IMAD R50, R5.reuse, R51, R50 ;  /* 0x0000003305327224 */ /* 0x040fe200078e0232 */
[----:B------:R-:W-:Y:S01]  /*2410*/  ISETP.GT.U32.AND P2, PT, R5, R49, PT ;  /* 0x000000310500720c */ /* 0x000fe20003f44070 */
[----:B------:R-:W-:Y:S01]  /*2420*/  IMAD.HI.U32 R51, R7, R54, RZ ;  /* 0x0000003607337227 */ /* 0x000fe200078e00ff */
[----:B------:R-:W-:-:S03]  /*2430*/  LOP3.LUT R72, R6, 0x16, RZ, 0xfc, !PT ;  /* 0x0000001606487812 */ /* 0x000fc600078efcff */
[----:B------:R-:W-:Y:S01]  /*2440*/  IMAD.MOV R41, RZ, RZ, -R41 ;  /* 0x000000ffff297224 */ /* 0x000fe200078e0a29 */
[----:B------:R-:W-:Y:S01]  /*2450*/  ISETP.GE.AND P4, PT, R53, RZ, PT ;  /* 0x000000ff3500720c */ /* 0x000fe20003f86270 */
[----:B------:R-:W-:Y:S01]  /*2460*/  IMAD.MOV R53, RZ, RZ, -R51 ;  /* 0x000000ffff357224 */ /* 0x000fe200078e0a33 */
[----:B------:R-:W-:Y:S01]  /*2470*/  IABS R56, R72 ;  /* 0x0000004800387213 */ /* 0x000fe20000000000 */
[----:B------:R-:W-:Y:S02]  /*2480*/  IMAD R51, R5, R41, R52 ;  /* 0x0000002905337224 */ /* 0x000fe400078e0234 */
[----:B------:R-:W-:Y:S01]  /*2490*/  @!P1 IMAD.IADD R47, R47, 0x1, -R5 ;  /* 0x000000012f2f9824 */ /* 0x000fe200078e0a05 */
[----:B------:R-:W-:Y:S01]  /*24a0*/  LOP3.LUT R73, R6, 0x18, RZ, 0xfc, !PT ;  /* 0x0000001806497812 */ /* 0x000fe200078efcff */
[----:B------:R-:W-:Y:S01]  /*24b0*/  IMAD.HI.U32 R41, R7, R56, RZ ;  /* 0x0000003807297227 */ /* 0x000fe200078e00ff */
[----:B------:R-:W-:-:S03]  /*24c0*/  ISETP.GT.U32.AND P1, PT, R5, R51, PT ;  /* 0x000000330500720c */ /* 0x000fc60003f24070 */
[--C-:B------:R-:W-:Y:S01]  /*24d0*/  @!P6 IMAD.IADD R46, R46, 0x1, -R5.reuse ;  /* 0x000000012e2ee824 */ /* 0x100fe200078e0a05 */
[----:B------:R-:W-:Y:S01]  /*24e0*/  ISETP.GT.U32.AND P6, PT, R5, R50, PT ;  /* 0x000000320500720c */ /* 0x000fe20003fc4070 */
[----:B------:R-:W-:Y:S02]  /*24f0*/  @!P2 IMAD.IADD R49, R49, 0x1, -R5 ;  /* 0x000000013131a824 */ /* 0x000fe400078e0a05 */
[C---:B------:R-:W-:Y:S01]  /*2500*/  IMAD R52, R5.reuse, R53, R54 ;  /* 0x0000003505347224 */ /* 0x040fe200078e0236 */
[----:B------:R-:W-:Y:S01]  /*2510*/  IABS R54, R73 ;  /* 0x0000004900367213 */ /* 0x000fe20000000000 */
[----:B------:R-:W-:Y:S02]  /*2520*/  IMAD.MOV R41, RZ, RZ, -R41 ;  /* 0x000000ffff297224 */ /* 0x000fe400078e0a29 */
[----:B------:R-:W-:Y:S01]  /*2530*/  @!P0 IMAD.MOV R15, RZ, RZ, -R15 ;  /* 0x000000ffff0f8224 */ /* 0x000fe200078e0a0f */
[C---:B------:R-:W-:Y:S01]  /*2540*/  ISETP.GT.U32.AND P0, PT, R5.reuse, R48, PT ;  /* 0x000000300500720c */ /* 0x040fe20003f04070 */
[C---:B------:R-:W-:Y:S01]  /*2550*/  IMAD R53, R5.reuse, R41, R56 ;  /* 0x0000002905357224 */ /* 0x040fe200078e0238 */
[----:B------:R-:W-:Y:S01]  /*2560*/  ISETP.GT.U32.AND P2, PT, R5, R49, PT ;  /* 0x000000310500720c */ /* 0x000fe20003f44070 */
[----:B------:R-:W-:Y:S01]  /*2570*/  IMAD.HI.U32 R41, R7, R54, RZ ;  /* 0x0000003607297227 */ /* 0x000fe200078e00ff */
[----:B------:R-:W-:-:S03]  /*2580*/  LOP3.LUT R74, R6, 0x1a, RZ, 0xfc, !PT ;  /* 0x0000001a064a7812 */ /* 0x000fc600078efcff */
[----:B------:R-:W-:Y:S01]  /*2590*/  @!P1 IMAD.IADD R51, R51, 0x1, -R5 ;  /* 0x0000000133339824 */ /* 0x000fe200078e0a05 */
[----:B------:R-:W-:Y:S01]  /*25a0*/  IABS R56, R74 ;  /* 0x0000004a00387213 */ /* 0x000fe20000000000 */
[----:B------:R-:W-:Y:S02]  /*25b0*/  IMAD.MOV R41, RZ, RZ, -R41 ;  /* 0x000000ffff297224 */ /* 0x000fe400078e0a29 */
[----:B------:R-:W-:Y:S01]  /*25c0*/  @!P6 IMAD.IADD R50, R50, 0x1, -R5 ;  /* 0x000000013232e824 */ /* 0x000fe200078e0a05 */
[C---:B------:R-:W-:Y:S01]  /*25d0*/  ISETP.GT.U32.AND P6, PT, R5.reuse, R53, PT ;  /* 0x000000350500720c */ /* 0x040fe20003fc4070 */
[----:B------:R-:W-:Y:S01]  /*25e0*/  @!P5 IMAD.MOV R46, RZ, RZ, -R46 ;  /* 0x000000ffff2ed224 */ /* 0x000fe200078e0a2e */
[C---:B------:R-:W-:Y:S01]  /*25f0*/  ISETP.GT.U32.AND P5, PT, R5.reuse, R51, PT ;  /* 0x000000330500720c */ /* 0x040fe20003fa4070 */
[----:B------:R-:W-:Y:S02]  /*2600*/  IMAD R54, R5, R41, R54 ;  /* 0x0000002905367224 */ /* 0x000fe400078e0236 */
[----:B------:R-:W-:-:S04]  /*2610*/  IMAD.HI.U32 R41, R7, R56, RZ ;  /* 0x0000003807297227 */ /* 0x000fc800078e00ff */
[--C-:B------:R-:W-:Y:S01]  /*2620*/  @!P0 IMAD.IADD R48, R48, 0x1, -R5.reuse ;  /* 0x0000000130308824 */ /* 0x100fe200078e0a05 */
[----:B------:R-:W-:Y:S01]  /*2630*/  ISETP.GE.AND P0, PT, R55, RZ, PT ;  /* 0x000000ff3700720c */ /* 0x000fe20003f06270 */
[----:B------:R-:W-:Y:S01]  /*2640*/  @!P2 IMAD.IADD R49, R49, 0x1, -R5 ;  /* 0x000000013131a824 */ /* 0x000fe200078e0a05 */
[----:B------:R-:W-:Y:S01]  /*2650*/  ISETP.GT.U32.AND P2, PT, R5, R52, PT ;  /* 0x000000340500720c */ /* 0x000fe20003f44070 */
[----:B------:R-:W-:Y:S01]  /*2660*/  IMAD.MOV R55, RZ, RZ, -R41 ;  /* 0x000000ffff377224 */ /* 0x000fe200078e0a29 */
[----:B------:R-:W-:Y:S01]  /*2670*/  LOP3.LUT R75, R6, 0x1c, RZ, 0xfc, !PT ;  /* 0x0000001c064b7812 */ /* 0x000fe200078efcff */
[--C-:B------:R-:W-:Y:S02]  /*2680*/  @!P6 IMAD.IADD R53, R53, 0x1, -R5.reuse ;  /* 0x000000013535e824 */ /* 0x100fe400078e0a05 */
[C---:B------:R-:W-:Y:S01]  /*2690*/  IMAD R55, R5.reuse, R55, R56 ;  /* 0x0000003705377224 */ /* 0x040fe200078e0238 */
[----:B------:R-:W-:Y:S01]  /*26a0*/  ISETP.GT.U32.AND P6, PT, R5, R50, PT ;  /* 0x000000320500720c */ /* 0x000fe20003fc4070 */
[----:B------:R-:W-:Y:S01]  /*26b0*/  @!P5 IMAD.IADD R51, R51, 0x1, -R5 ;  /* 0x000000013333d824 */ /* 0x000fe200078e0a05 */
[----:B------:R-:W-:-:S02]  /*26c0*/  IABS R70, R75 ;  /* 0x0000004b00467213 */ /* 0x000fc40000000000 */
[----:B------:R-:W-:-:S03]  /*26d0*/  ISETP.GT.U32.AND P5, PT, R5, R55, PT ;  /* 0x000000370500720c */ /* 0x000fc60003fa4070 */
[----:B------:R-:W-:Y:S01]  /*26e0*/  @!P2 IMAD.IADD R52, R52, 0x1, -R5 ;  /* 0x000000013434a824 */ /* 0x000fe200078e0a05 */
[----:B------:R-:W-:Y:S01]  /*26f0*/  ISETP.GE.AND P2, PT, R59, RZ, PT ;  /* 0x000000ff3b00720c */ /* 0x000fe20003f46270 */
[----:B------:R-:W-:Y:S01]  /*2700*/  IMAD.HI.U32 R41, R7, R70, RZ ;  /* 0x0000004607297227 */ /* 0x000fe200078e00ff */
[----:B------:R-:W-:Y:S02]  /*2710*/  ISETP.GE.AND P1, PT, R57, RZ, PT ;  /* 0x000000ff3900720c */ /* 0x000fe40003f26270 */
[----:B------:R-:W-:Y:S01]  /*2720*/  LOP3.LUT R59, R6, 0x1e, RZ, 0xfc, !PT ;  /* 0x0000001e063b7812 */ /* 0x000fe200078efcff */
[----:B------:R-:W-:Y:S01]  /*2730*/  @!P0 IMAD.MOV R48, RZ, RZ, -R48 ;  /* 0x000000ffff308224 */ /* 0x000fe200078e0a30 */
[C---:B------:R-:W-:Y:S01]  /*2740*/  ISETP.GT.U32.AND P0, PT, R5.reuse, R52, PT ;  /* 0x000000340500720c */ /* 0x040fe20003f04070 */
[----:B------:R-:W-:Y:S01]  /*2750*/  IMAD.MOV R41, RZ, RZ, -R41 ;  /* 0x000000ffff297224 */ /* 0x000fe200078e0a29 */
[----:B------:R-:W-:Y:S01]  /*2760*/  IABS R57, R59 ;  /* 0x0000003b00397213 */ /* 0x000fe20000000000 */
[--C-:B------:R-:W-:Y:S01]  /*2770*/  @!P6 IMAD.IADD R50, R50, 0x1, -R5.reuse ;  /* 0x000000013232e824 */ /* 0x100fe200078e0a05 */
[----:B------:R-:W-:Y:S01]  /*2780*/  ISETP.GT.U32.AND P6, PT, R5, R54, PT ;  /* 0x000000360500720c */ /* 0x000fe20003fc4070 */
[----:B------:R-:W-:-:S02]  /*2790*/  @!P5 IMAD.IADD R55, R55, 0x1, -R5 ;  /* 0x000000013737d824 */ /* 0x000fc400078e0a05 */
[C---:B------:R-:W-:Y:S02]  /*27a0*/  IMAD R56, R5.reuse, R41, R70 ;  /* 0x0000002905387224 */ /* 0x040fe400078e0246 */
[----:B------:R-:W-:Y:S01]  /*27b0*/  IMAD.MOV.U32 R70, RZ, RZ, R57 ;  /* 0x000000ffff467224 */ /* 0x000fe200078e0039 */
[----:B------:R-:W-:Y:S01]  /*27c0*/  ISETP.GT.U32.AND P5, PT, R5, R55, PT ;  /* 0x000000370500720c */ /* 0x000fe20003fa4070 */
[----:B------:R-:W-:Y:S01]  /*27d0*/  @!P1 IMAD.MOV R49, RZ, RZ, -R49 ;  /* 0x000000ffff319224 */ /* 0x000fe200078e0a31 */
[----:B------:R-:W-:Y:S01]  /*27e0*/  ISETP.GE.AND P1, PT, R61, RZ, PT ;  /* 0x000000ff3d00720c */ /* 0x000fe20003f26270 */
[----:B------:R-:W-:-:S04]  /*27f0*/  IMAD.HI.U32 R41, R7, R70, RZ ;  /* 0x0000004607297227 */ /* 0x000fc800078e00ff */
[----:B------:R-:W-:Y:S01]  /*2800*/  @!P4 IMAD.MOV R47, RZ, RZ, -R47 ;  /* 0x000000ffff2fc224 */ /* 0x000fe200078e0a2f */
[C---:B------:R-:W-:Y:S01]  /*2810*/  ISETP.GT.U32.AND P4, PT, R5.reuse, R53, PT ;  /* 0x000000350500720c */ /* 0x040fe20003f84070 */
[----:B------:R-:W-:Y:S01]  /*2820*/  @!P2 IMAD.MOV R50, RZ, RZ, -R50 ;  /* 0x000000ffff32a224 */ /* 0x000fe200078e0a32 */
[----:B------:R-:W-:Y:S01]  /*2830*/  ISETP.GT.U32.AND P2, PT, R5, R56, PT ;  /* 0x000000380500720c */ /* 0x000fe20003f44070 */
[----:B------:R-:W-:Y:S01]  /*2840*/  @!P0 IMAD.IADD R52, R52, 0x1, -R5 ;  /* 0x0000000134348824 */ /* 0x000fe200078e0a05 */
[----:B------:R-:W-:Y:S01]  /*2850*/  ISETP.GE.AND P0, PT, R71, RZ, PT ;  /* 0x000000ff4700720c */ /* 0x000fe20003f06270 */
[----:B------:R-:W-:Y:S02]  /*2860*/  IMAD.MOV R41, RZ, RZ, -R41 ;  /* 0x000000ffff297224 */ /* 0x000fe400078e0a29 */
[----:B------:R-:W-:Y:S02]  /*2870*/  @!P6 IMAD.IADD R54, R54, 0x1, -R5 ;  /* 0x000000013636e824 */ /* 0x000fe400078e0a05 */
[----:B------:R-:W-:-:S02]  /*2880*/  IMAD R57, R5, R41, R70 ;  /* 0x0000002905397224 */ /* 0x000fc400078e0246 */
[----:B------:R-:W-:Y:S01]  /*2890*/  @!P5 IMAD.IADD R55, R55, 0x1, -R5 ;  /* 0x000000013737d824 */ /* 0x000fe200078e0a05 */
[C---:B------:R-:W-:Y:S01]  /*28a0*/  ISETP.GT.U32.AND P6, PT, R5.reuse, R54, PT ;  /* 0x000000360500720c */ /* 0x040fe20003fc4070 */
[----:B------:R-:W-:Y:S01]  /*28b0*/  @!P1 IMAD.MOV R51, RZ, RZ, -R51 ;  /* 0x000000ffff339224 */ /* 0x000fe200078e0a33 */
[----:B------:R-:W-:Y:S01]  /*28c0*/  ISETP.GT.U32.AND P5, PT, R5, R57, PT ;  /* 0x000000390500720c */ /* 0x000fe20003fa4070 */
[--C-:B------:R-:W-:Y:S01]  /*28d0*/  @!P4 IMAD.IADD R53, R53, 0x1, -R5.reuse ;  /* 0x000000013535c824 */ /* 0x100fe200078e0a05 */
[----:B------:R-:W-:Y:S01]  /*28e0*/  ISETP.GE.AND P1, PT, R73, RZ, PT ;  /* 0x000000ff4900720c */ /* 0x000fe20003f26270 */
[----:B------:R-:W-:Y:S01]  /*28f0*/  @!P2 IMAD.IADD R56, R56, 0x1, -R5 ;  /* 0x000000013838a824 */ /* 0x000fe200078e0a05 */
[----:B------:R-:W-:Y:S01]  /*2900*/  ISETP.GE.AND P4, PT, R72, RZ, PT ;  /* 0x000000ff4800720c */ /* 0x000fe20003f86270 */
[----:B------:R-:W-:Y:S01]  /*2910*/  @!P0 IMAD.MOV R52, RZ, RZ, -R52 ;  /* 0x000000ffff348224 */ /* 0x000fe200078e0a34 */
[----:B------:R-:W-:Y:S02]  /*2920*/  ISETP.GE.AND P0, PT, R74, RZ, PT ;  /* 0x000000ff4a00720c */ /* 0x000fe40003f06270 */
[----:B------:R-:W-:-:S02]  /*2930*/  LOP3.LUT R41, R6, 0x20, RZ, 0xfc, !PT ;  /* 0x0000002006297812 */ /* 0x000fc400078efcff */
[----:B------:R-:W-:Y:S01]  /*2940*/  ISETP.GT.U32.AND P2, PT, R5, R56, PT ;  /* 0x000000380500720c */ /* 0x000fe20003f44070 */
[--C-:B------:R-:W-:Y:S01]  /*2950*/  @!P6 IMAD.IADD R54, R54, 0x1, -R5.reuse ;  /* 0x000000013636e824 */ /* 0x100fe200078e0a05 */
[----:B------:R-:W-:Y:S01]  /*2960*/  ISETP.GE.AND P6, PT, R59, RZ, PT ;  /* 0x000000ff3b00720c */ /* 0x000fe20003fc6270 */
[----:B------:R-:W-:Y:S01]  /*2970*/  @!P5 IMAD.IADD R57, R57, 0x1, -R5 ;  /* 0x000000013939d824 */ /* 0x000fe200078e0a05 */
[----:B------:R-:W-:Y:S02]  /*2980*/  IABS R70, R41 ;  /* 0x0000002900467213 */ /* 0x000fe40000000000 */
[C---:B------:R-:W-:Y:S01]  /*2990*/  LOP3.LUT R59, R6.reuse, 0x22, RZ, 0xfc, !PT ;  /* 0x00000022063b7812 */ /* 0x040fe200078efcff */
[----:B------:R-:W-:Y:S01]  /*29a0*/  @!P1 IMAD.MOV R54, RZ, RZ, -R54 ;  /* 0x000000ffff369224 */ /* 0x000fe200078e0a36 */
[----:B------:R-:W-:Y:S01]  /*29b0*/  LOP3.LUT R61, R6, 0x24, RZ, 0xfc, !PT ;  /* 0x00000024063d7812 */ /* 0x000fe200078efcff */
[----:B------:R-:W-:Y:S01]  /*29c0*/  @!P4 IMAD.MOV R53, RZ, RZ, -R53 ;  /* 0x000000ffff35c224 */ /* 0x000fe200078e0a35 */
[----:B------:R-:W-:Y:S01]  /*29d0*/  ISETP.GE.AND P1, PT, R41, RZ, PT ;  /* 0x000000ff2900720c */ /* 0x000fe20003f26270 */
[----:B------:R-:W-:Y:S01]  /*29e0*/  IMAD.HI.U32 R41, R7, R70, RZ ;  /* 0x0000004607297227 */ /* 0x000fe200078e00ff */
[----:B------:R-:W-:-:S02]  /*29f0*/  IABS R72, R59 ;  /* 0x0000003b00487213 */ /* 0x000fc40000000000 */
[----:B------:R-:W-:Y:S01]  /*2a00*/  ISETP.GE.AND P4, PT, R75, RZ, PT ;  /* 0x000000ff4b00720c */ /* 0x000fe20003f86270 */
[----:B------:R-:W-:Y:S01]  /*2a10*/  @!P0 IMAD.MOV R55, RZ, RZ, -R55 ;  /* 0x000000ffff378224 */ /* 0x000fe200078e0a37 */
[----:B------:R-:W-:Y:S02]  /*2a20*/  IABS R74, R61 ;  /* 0x0000003d004a7213 */ /* 0x000fe40000000000 */
[----:B------:R-:W-:Y:S01]  /*2a30*/  ISETP.GT.U32.AND P5, PT, R5, R57, PT ;  /* 0x000000390500720c */ /* 0x000fe20003fa4070 */
[----:B------:R-:W-:Y:S01]  /*2a40*/  @!P2 IMAD.IADD R56, R56, 0x1, -R5 ;  /* 0x000000013838a824 */ /* 0x000fe200078e0a05 */
[----:B------:R-:W-:Y:S01]  /*2a50*/  ISETP.GE.AND P0, PT, R59, RZ, PT ;  /* 0x000000ff3b00720c */ /* 0x000fe20003f06270 */
[----:B------:R-:W-:Y:S01]  /*2a60*/  IMAD.MOV R59, RZ, RZ, -R41 ;  /* 0x000000ffff3b7224 */ /* 0x000fe200078e0a29 */
[----:B------:R-:W-:Y:S01]  /*2a70*/  ISETP.GE.AND P2, PT, R61, RZ, PT ;  /* 0x000000ff3d00720c */ /* 0x000fe20003f46270 */
[----:B------:R-:W-:-:S04]  /*2a80*/  IMAD.HI.U32 R41, R7, R72, RZ ;  /* 0x0000004807297227 */ /* 0x000fc800078e00ff */
[----:B------:R-:W-:-:S04]  /*2a90*/  IMAD.HI.U32 R61, R7, R74, RZ ;  /* 0x0000004a073d7227 */ /* 0x000fc800078e00ff */
[C---:B------:R-:W-:Y:S02]  /*2aa0*/  IMAD R59, R5.reuse, R59, R70 ;  /* 0x0000003b053b7224 */ /* 0x040fe400078e0246 */
[----:B------:R-:W-:Y:S02]  /*2ab0*/  IMAD.MOV R70, RZ, RZ, -R41 ;  /* 0x000000ffff467224 */ /* 0x000fe400078e0a29 */
[----:B------:R-:W-:Y:S02]  /*2ac0*/  IMAD.MOV R71, RZ, RZ, -R61 ;  /* 0x000000ffff477224 */ /* 0x000fe400078e0a3d */
[C---:B------:R-:W-:Y:S01]  /*2ad0*/  IMAD R61, R5.reuse, R70, R72 ;  /* 0x00000046053d7224 */ /* 0x040fe200078e0248 */
[----:B------:R-:W-:Y:S01]  /*2ae0*/  LOP3.LUT R77, R6, 0x26, RZ, 0xfc, !PT ;  /* 0x00000026064d7812 */ /* 0x000fe200078efcff */
[----:B------:R-:W-:Y:S01]  /*2af0*/  @!P4 IMAD.MOV R56, RZ, RZ, -R56 ;  /* 0x000000ffff38c224 */ /* 0x000fe200078e0a38 */
[----:B------:R-:W-:Y:S01]  /*2b00*/  ISETP.GT.U32.AND P4, PT, R5, R59, PT ;  /* 0x0000003b0500720c */ /* 0x000fe20003f84070 */
[----:B------:R-:W-:-:S02]  /*2b10*/  @!P5 IMAD.IADD R57, R57, 0x1, -R5 ;  /* 0x000000013939d824 */ /* 0x000fc400078e0a05 */
[----:B------:R-:W-:Y:S01]  /*2b20*/  IMAD R70, R5, R71, R74 ;  /* 0x0000004705467224 */ /* 0x000fe200078e024a */
[----:B------:R-:W-:Y:S01]  /*2b30*/  IABS R76, R77 ;  /* 0x0000004d004c7213 */ /* 0x000fe20000000000 */
[----:B------:R-:W-:-:S03]  /*2b40*/  @!P6 IMAD.MOV R57, RZ, RZ, -R57 ;  /* 0x000000ffff39e224 */ /* 0x000fc600078e0a39 */
[----:B------:R-:W-:Y:S01]  /*2b50*/  ISETP.GT.U32.AND P6, PT, R5, R70, PT ;  /* 0x000000460500720c */ /* 0x000fe20003fc4070 */
[----:B------:R-:W-:Y:S01]  /*2b60*/  IMAD.HI.U32 R41, R7, R76, RZ ;  /* 0x0000004c07297227 */ /* 0x000fe200078e00ff */
[----:B------:R-:W-:-:S03]  /*2b70*/  LOP3.LUT R81, R6, 0x2a, RZ, 0xfc, !PT ;  /* 0x0000002a06517812 */ /* 0x000fc600078efcff */
[----:B------:R-:W-:Y:S02]  /*2b80*/  IMAD.MOV R41, RZ, RZ, -R41 ;  /* 0x000000ffff297224 */ /* 0x000fe400078e0a29 */
[--C-:B------:R-:W-:Y:S01]  /*2b90*/  @!P4 IMAD.IADD R59, R59, 0x1, -R5.reuse ;  /* 0x000000013b3bc824 */ /* 0x100fe200078e0a05 */
[C---:B------:R-:W-:Y:S01]  /*2ba0*/  ISETP.GT.U32.AND P5, PT, R5.reuse, R61, PT ;  /* 0x0000003d0500720c */ /* 0x040fe20003fa4070 */
[C---:B------:R-:W-:Y:S01]  /*2bb0*/  IMAD R71, R5.reuse, R41, R76 ;  /* 0x0000002905477224 */ /* 0x040fe200078e024c */
[----:B------:R-:W-:Y:S02]  /*2bc0*/  IABS R76, R81 ;  /* 0x00000051004c7213 */ /* 0x000fe40000000000 */
[----:B------:R-:W-:Y:S01]  /*2bd0*/  ISETP.GT.U32.AND P4, PT, R5, R59, PT ;  /* 0x0000003b0500720c */ /* 0x000fe20003f84070 */
[----:B------:R-:W-:Y:S02]  /*2be0*/  @!P6 IMAD.IADD R70, R70, 0x1, -R5 ;  /* 0x000000014646e824 */ /* 0x000fe400078e0a05 */
[----:B------:R-:W-:-:S03]  /*2bf0*/  IMAD.HI.U32 R72, R7, R76, RZ ;  /* 0x0000004c07487227 */ /* 0x000fc600078e00ff */
[----:B------:R-:W-:Y:S01]  /*2c00*/  ISETP.GT.U32.AND P6, PT, R5, R70, PT ;  /* 0x000000460500720c */ /* 0x000fe20003fc4070 */
[----:B------:R-:W-:Y:S01]  /*2c10*/  IMAD.MOV R73, RZ, RZ, -R72 ;  /* 0x000000ffff497224 */ /* 0x000fe200078e0a48 */
[C---:B------:R-:W-:Y:S01]  /*2c20*/  LOP3.LUT R79, R6.reuse, 0x28, RZ, 0xfc, !PT ;  /* 0x00000028064f7812 */ /* 0x040fe200078efcff */
[--C-:B------:R-:W-:Y:S02]  /*2c30*/  @!P5 IMAD.IADD R61, R61, 0x1, -R5.reuse ;  /* 0x000000013d3dd824 */ /* 0x100fe400078e0a05 */
[----:B------:R-:W-:Y:S01]  /*2c40*/  IMAD R73, R5, R73, R76 ;  /* 0x0000004905497224 */ /* 0x000fe200078e024c */
[----:B------:R-:W-:Y:S01]  /*2c50*/  IABS R74, R79 ;  /* 0x0000004f004a7213 */ /* 0x000fe20000000000 */
[----:B------:R-:W-:Y:S01]  /*2c60*/  @!P4 IMAD.IADD R59, R59, 0x1, -R5 ;  /* 0x000000013b3bc824 */ /* 0x000fe200078e0a05 */
[----:B------:R-:W-:Y:S02]  /*2c70*/  ISETP.GT.U32.AND P4, PT, R5, R71, PT ;  /* 0x000000470500720c */ /* 0x000fe40003f84070 */
[----:B------:R-:W-:Y:S01]  /*2c80*/  LOP3.LUT R82, R6, 0x2c, RZ, 0xfc, !PT ;  /* 0x0000002c06527812 */ /* 0x000fe200078efcff */
[----:B------:R-:W-:Y:S01]  /*2c90*/  IMAD.HI.U32 R41, R7, R74, RZ ;  /* 0x0000004a07297227 */ /* 0x000fe200078e00ff */
[----:B------:R-:W-:-:S03]  /*2ca0*/  ISETP.GT.U32.AND P5, PT, R5, R61, PT ;  /* 0x0000003d0500720c */ /* 0x000fc60003fa4070 */
[----:B------:R-:W-:Y:S01]  /*2cb0*/  @!P6 IMAD.IADD R70, R70, 0x1, -R5 ;  /* 0x000000014646e824 */ /* 0x000fe200078e0a05 */
[----:B------:R-:W-:Y:S02]  /*2cc0*/  ISETP.GT.U32.AND P6, PT, R5, R73, PT ;  /* 0x000000490500720c */ /* 0x000fe40003fc4070 */
[----:B------:R-:W-:Y:S01]  /*2cd0*/  IABS R75, R82 ;  /* 0x00000052004b7213 */ /* 0x000fe20000000000 */
[----:B------:R-:W-:Y:S01]  /*2ce0*/  IMAD.MOV R41, RZ, RZ, -R41 ;  /* 0x000000ffff297224 */ /* 0x000fe200078e0a29 */
[----:B------:R-:W-:-:S03]  /*2cf0*/  LOP3.LUT R83, R6, 0x2e, RZ, 0xfc, !PT ;  /* 0x0000002e06537812 */ /* 0x000fc600078efcff */
[----:B------:R-:W-:Y:S01]  /*2d00*/  IMAD.MOV.U32 R76, RZ, RZ, R75 ;  /* 0x000000ffff4c7224 */ /* 0x000fe200078e004b */
[----:B------:R-:W-:Y:S01]  /*2d10*/  IABS R78, R83 ;  /* 0x00000053004e7213 */ /* 0x000fe20000000000 */
[----:B------:R-:W-:Y:S01]  /*2d20*/  IMAD R72, R5, R41, R74 ;  /* 0x0000002905487224 */ /* 0x000fe200078e024a */
[----:B------:R-:W-:Y:S01]  /*2d30*/  LOP3.LUT R85, R6, 0x30, RZ, 0xfc, !PT ;  /* 0x0000003006557812 */ /* 0x000fe200078efcff */
[----:B------:R-:W-:Y:S02]  /*2d40*/  @!P4 IMAD.IADD R71, R71, 0x1, -R5 ;  /* 0x000000014747c824 */ /* 0x000fe400078e0a05 */
[----:B------:R-:W-:Y:S01]  /*2d50*/  IMAD.HI.U32 R41, R7, R76, RZ ;  /* 0x0000004c07297227 */ /* 0x000fe200078e00ff */
[----:B------:R-:W-:-:S03]  /*2d60*/  IABS R80, R85 ;  /* 0x0000005500507213 */ /* 0x000fc60000000000 */
[----:B------:R-:W-:Y:S01]  /*2d70*/  @!P5 IMAD.IADD R61, R61, 0x1, -R5 ;  /* 0x000000013d3dd824 */ /* 0x000fe200078e0a05 */
[----:B------:R-:W-:Y:S01]  /*2d80*/  ISETP.GT.U32.AND P5, PT, R5, R72, PT ;  /* 0x000000480500720c */ /* 0x000fe20003fa4070 */
[----:B------:R-:W-:-:S04]  /*2d90*/  IMAD.HI.U32 R74, R7, R78, RZ ;  /* 0x0000004e074a7227 */ /* 0x000fc800078e00ff */
[----:B------:R-:W-:Y:S01]  /*2da0*/  @!P1 IMAD.MOV R59, RZ, RZ, -R59 ;  /* 0x000000ffff3b9224 */ /* 0x000fe200078e0a3b */
[----:B------:R-:W-:Y:S01]  /*2db0*/  ISETP.GT.U32.AND P1, PT, R5, R71, PT ;  /* 0x000000470500720c */ /* 0x000fe20003f24070 */
[----:B------:R-:W-:Y:S02]  /*2dc0*/  @!P6 IMAD.IADD R73, R73, 0x1, -R5 ;  /* 0x000000014949e824 */ /* 0x000fe400078e0a05 */
[----:B------:R-:W-:Y:S01]  /*2dd0*/  IMAD.MOV R41, RZ, RZ, -R41 ;  /* 0x000000ffff297224 */ /* 0x000fe200078e0a29 */
[----:B------:R-:W-:Y:S01]  /*2de0*/  ISETP.GE.AND P4, PT, R77, RZ, PT ;  /* 0x000000ff4d00720c */ /* 0x000fe20003f86270 */
[----:B------:R-:W-:Y:S01]  /*2df0*/  IMAD.MOV R75, RZ, RZ, -R74 ;  /* 0x000000ffff4b7224 */ /* 0x000fe200078e0a4a */
[C---:B------:R-:W-:Y:S01]  /*2e00*/  ISETP.GT.U32.AND P6, PT, R5.reuse, R73, PT ;  /* 0x000000490500720c */ /* 0x040fe20003fc4070 */
[----:B------:R-:W-:Y:S02]  /*2e10*/  IMAD R74, R5, R41, R76 ;  /* 0x00000029054a7224 */ /* 0x000fe400078e024c */
[----:B------:R-:W-:-:S04]  /*2e20*/  IMAD.HI.U32 R41, R7, R80, RZ ;  /* 0x0000005007297227 */ /* 0x000fc800078e00ff */
[----:B------:R-:W-:Y:S02]  /*2e30*/  IMAD.MOV R41, RZ, RZ, -R41 ;  /* 0x000000ffff297224 */ /* 0x000fe400078e0a29 */
[--C-:B------:R-:W-:Y:S02]  /*2e40*/  @!P5 IMAD.IADD R72, R72, 0x1, -R5.reuse ;  /* 0x000000014848d824 */ /* 0x100fe400078e0a05 */
[----:B------:R-:W-:Y:S02]  /*2e50*/  IMAD R75, R5, R75, R78 ;  /* 0x0000004b054b7224 */ /* 0x000fe400078e024e */
[----:B------:R-:W-:Y:S01]  /*2e60*/  @!P1 IMAD.IADD R71, R71, 0x1, -R5 ;  /* 0x0000000147479824 */ /* 0x000fe200078e0a05 */
[C---:B------:R-:W-:Y:S01]  /*2e70*/  ISETP.GT.U32.AND P1, PT, R5.reuse, R74, PT ;  /* 0x0000004a0500720c */ /* 0x040fe20003f24070 */
[C---:B------:R-:W-:Y:S02]  /*2e80*/  IMAD R76, R5.reuse, R41, R80 ;  /* 0x00000029054c7224 */ /* 0x040fe400078e0250 */
[----:B------:R-:W-:Y:S01]  /*2e90*/  @!P0 IMAD.MOV R61, RZ, RZ, -R61 ;  /* 0x000000ffff3d8224 */ /* 0x000fe200078e0a3d */
[C---:B------:R-:W-:Y:S01]  /*2ea0*/  ISETP.GT.U32.AND P0, PT, R5.reuse, R72, PT ;  /* 0x000000480500720c */ /* 0x040fe20003f04070 */
[----:B------:R-:W-:Y:S01]  /*2eb0*/  @!P4 IMAD.MOV R71, RZ, RZ, -R71 ;  /* 0x000000ffff47c224 */ /* 0x000fe200078e0a47 */
[----:B------:R-:W-:Y:S01]  /*2ec0*/  ISETP.GT.U32.AND P4, PT, R5, R75, PT ;  /* 0x0000004b0500720c */ /* 0x000fe20003f84070 */
[----:B------:R-:W-:Y:S01]  /*2ed0*/  @!P6 IMAD.IADD R73, R73, 0x1, -R5 ;  /* 0x000000014949e824 */ /* 0x000fe200078e0a05 */
[----:B------:R-:W-:Y:S01]  /*2ee0*/  ISETP.GT.U32.AND P6, PT, R5, R76, PT ;  /* 0x0000004c0500720c */ /* 0x000fe20003fc4070 */
[----:B------:R-:W-:Y:S01]  /*2ef0*/  @!P2 IMAD.MOV R70, RZ, RZ, -R70 ;  /* 0x000000ffff46a224 */ /* 0x000fe200078e0a46 */
[----:B------:R-:W-:-:S02]  /*2f00*/  ISETP.GE.AND P5, PT, R79, RZ, PT ;  /* 0x000000ff4f00720c */ /* 0x000fc40003fa6270 */
[----:B------:R-:W-:Y:S02]  /*2f10*/  ISETP.GE.AND P2, PT, R81, RZ, PT ;  /* 0x000000ff5100720c */ /* 0x000fe40003f46270 */
[----:B------:R-:W-:Y:S01]  /*2f20*/  LOP3.LUT R81, R6, 0x32, RZ, 0xfc, !PT ;  /* 0x0000003206517812 */ /* 0x000fe200078efcff */
[--C-:B------:R-:W-:Y:S01]  /*2f30*/  @!P1 IMAD.IADD R74, R74, 0x1, -R5.reuse ;  /* 0x000000014a4a9824 */ /* 0x100fe200078e0a05 */
[----:B------:R-:W-:Y:S02]  /*2f40*/  LOP3.LUT R86, R6, 0x34, RZ, 0xfc, !PT ;  /* 0x0000003406567812 */ /* 0x000fe400078efcff */
[----:B------:R-:W-:Y:S01]  /*2f50*/  IABS R78, R81 ;  /* 0x00000051004e7213 */ /* 0x000fe20000000000 */
[--C-:B------:R-:W-:Y:S01]  /*2f60*/  @!P0 IMAD.IADD R72, R72, 0x1, -R5.reuse ;  /* 0x0000000148488824 */ /* 0x100fe200078e0a05 */
[----:B------:R-:W-:Y:S01]  /*2f70*/  IABS R80, R86 ;  /* 0x0000005600507213 */ /* 0x000fe20000000000 */
[--C-:B------:R-:W-:Y:S01]  /*2f80*/  @!P4 IMAD.IADD R75, R75, 0x1, -R5.reuse ;  /* 0x000000014b4bc824 */ /* 0x100fe200078e0a05 */
[----:B------:R-:W-:Y:S01]  /*2f90*/  ISETP.GT.U32.AND P4, PT, R5, R74, PT ;  /* 0x0000004a0500720c */ /* 0x000fe20003f84070 */
[----:B------:R-:W-:-:S02]  /*2fa0*/  @!P6 IMAD.IADD R76, R76, 0x1, -R5 ;  /* 0x000000014c4ce824 */ /* 0x000fc400078e0a05 */
[----:B------:R-:W-:-:S04]  /*2fb0*/  IMAD.HI.U32 R41, R7, R78, RZ ;  /* 0x0000004e07297227 */ /* 0x000fc800078e00ff */
[----:B------:R-:W-:Y:S01]  /*2fc0*/  @!P5 IMAD.MOV R72, RZ, RZ, -R72 ;  /* 0x000000ffff48d224 */ /* 0x000fe200078e0a48 */
[----:B------:R-:W-:Y:S01]  /*2fd0*/  ISETP.GT.U32.AND P5, PT, R5, R76, PT ;  /* 0x0000004c0500720c */ /* 0x000fe20003fa4070 */
[----:B------:R-:W-:Y:S02]  /*2fe0*/  IMAD.MOV R77, RZ, RZ, -R41 ;  /* 0x000000ffff4d7224 */ /* 0x000fe400078e0a29 */
[----:B------:R-:W-:-:S04]  /*2ff0*/  IMAD.HI.U32 R41, R7, R80, RZ ;  /* 0x0000005007297227 */ /* 0x000fc800078e00ff */
[C---:B------:R-:W-:Y:S02]  /*3000*/  IMAD R77, R5.reuse, R77, R78 ;  /* 0x0000004d054d7224 */ /* 0x040fe400078e024e */
[----:B------:R-:W-:Y:S02]  /*3010*/  IMAD.MOV R41, RZ, RZ, -R41 ;  /* 0x000000ffff297224 */ /* 0x000fe400078e0a29 */
[--C-:B------:R-:W-:Y:S01]  /*3020*/  @!P4 IMAD.IADD R74, R74, 0x1, -R5.reuse ;  /* 0x000000014a4ac824 */ /* 0x100fe200078e0a05 */
[C---:B------:R-:W-:Y:S01]  /*3030*/  ISETP.GT.U32.AND P4, PT, R5.reuse, R77, PT ;  /* 0x0000004d0500720c */ /* 0x040fe20003f84070 */
[C---:B------:R-:W-:Y:S01]  /*3040*/  IMAD R78, R5.reuse, R41, R80 ;  /* 0x00000029054e7224 */ /* 0x040fe200078e0250 */
[----:B------:R-:W-:Y:S01]  /*3050*/  ISETP.GT.U32.AND P6, PT, R5, R75, PT ;  /* 0x0000004b0500720c */ /* 0x000fe20003fc4070 */
[----:B------:R-:W-:Y:S01]  /*3060*/  @!P5 IMAD.IADD R76, R76, 0x1, -R5 ;  /* 0x000000014c4cd824 */ /* 0x000fe200078e0a05 */
[----:B------:R-:W-:Y:S02]  /*3070*/  ISETP.GE.AND P1, PT, R83, RZ, PT ;  /* 0x000000ff5300720c */ /* 0x000fe40003f26270 */
[----:B------:R-:W-:-:S02]  /*3080*/  LOP3.LUT R83, R6, 0x36, RZ, 0xfc, !PT ;  /* 0x0000003606537812 */ /* 0x000fc400078efcff */
[----:B------:R-:W-:Y:S02]  /*3090*/  ISETP.GT.U32.AND P5, PT, R5, R78, PT ;  /* 0x0000004e0500720c */ /* 0x000fe40003fa4070 */
[----:B------:R-:W-:Y:S02]  /*30a0*/  ISETP.GE.AND P0, PT, R82, RZ, PT ;  /* 0x000000ff5200720c */ /* 0x000fe40003f06270 */
[----:B------:R-:W-:Y:S02]  /*30b0*/  LOP3.LUT R87, R6, 0x38, RZ, 0xfc, !PT ;  /* 0x0000003806577812 */ /* 0x000fe400078efcff */
[----:B------:R-:W-:Y:S02]  /*30c0*/  IABS R82, R83 ;  /* 0x0000005300527213 */ /* 0x000fe40000000000 */
[----:B------:R-:W-:Y:S01]  /*30d0*/  IABS R84, R87 ;  /* 0x0000005700547213 */ /* 0x000fe20000000000 */
[----:B------:R-:W-:Y:S02]  /*30e0*/  @!P4 IMAD.IADD R77, R77, 0x1, -R5 ;  /* 0x000000014d4dc824 */ /* 0x000fe400078e0a05 */
[----:B------:R-:W-:-:S04]  /*30f0*/  IMAD.HI.U32 R41, R7, R82, RZ ;  /* 0x0000005207297227 */ /* 0x000fc800078e00ff */
[----:B------:R-:W-:Y:S01]  /*3100*/  @!P6 IMAD.IADD R75, R75, 0x1, -R5 ;  /* 0x000000014b4be824 */ /* 0x000fe200078e0a05 */
[----:B------:R-:W-:Y:S01]  /*3110*/  ISETP.GE.AND P6, PT, R85, RZ, PT ;  /* 0x000000ff5500720c */ /* 0x000fe20003fc6270 */
[----:B------:R-:W-:Y:S01]  /*3120*/  IMAD.HI.U32 R79, R7, R84, RZ ;  /* 0x00000054074f7227 */ /* 0x000fe200078e00ff */
[----:B------:R-:W-:-:S03]  /*3130*/  LOP3.LUT R85, R6, 0x3a, RZ, 0xfc, !PT ;  /* 0x0000003a06557812 */ /* 0x000fc600078efcff */
[----:B------:R-:W-:Y:S02]  /*3140*/  IMAD.MOV R41, RZ, RZ, -R41 ;  /* 0x000000ffff297224 */ /* 0x000fe400078e0a29 */
[----:B------:R-:W-:Y:S01]  /*3150*/  @!P5 IMAD.IADD R78, R78, 0x1, -R5 ;  /* 0x000000014e4ed824 */ /* 0x000fe200078e0a05 */
[C---:B------:R-:W-:Y:S01]  /*3160*/  ISETP.GT.U32.AND P5, PT, R5.reuse, R77, PT ;  /* 0x0000004d0500720c */ /* 0x040fe20003fa4070 */
[----:B------:R-:W-:Y:S01]  /*3170*/  IMAD.MOV R80, RZ, RZ, -R79 ;  /* 0x000000ffff507224 */ /* 0x000fe200078e0a4f */
[----:B------:R-:W-:Y:S01]  /*3180*/  LOP3.LUT R88, R6, 0x3c, RZ, 0xfc, !PT ;  /* 0x0000003c06587812 */ /* 0x000fe200078efcff */
[C---:B------:R-:W-:Y:S01]  /*3190*/  IMAD R79, R5.reuse, R41, R82 ;  /* 0x00000029054f7224 */ /* 0x040fe200078e0252 */
[----:B------:R-:W-:Y:S01]  /*31a0*/  IABS R82, R85 ;  /* 0x0000005500527213 */ /* 0x000fe20000000000 */
[----:B------:R-:W-:Y:S01]  /*31b0*/  IMAD R80, R5, R80, R84 ;  /* 0x0000005005507224 */ /* 0x000fe200078e0254 */
[----:B------:R-:W-:Y:S01]  /*31c0*/  IABS R84, R88 ;  /* 0x0000005800547213 */ /* 0x000fe20000000000 */
[----:B------:R-:W-:Y:S01]  /*31d0*/  @!P2 IMAD.MOV R73, RZ, RZ, -R73 ;  /* 0x000000ffff49a224 */ /* 0x000fe200078e0a49 */
[----:B------:R-:W-:Y:S01]  /*31e0*/  ISETP.GE.AND P4, PT, R81, RZ, PT ;  /* 0x000000ff5100720c */ /* 0x000fe20003f86270 */
[----:B------:R-:W-:Y:S01]  /*31f0*/  IMAD.HI.U32 R41, R7, R82, RZ ;  /* 0x0000005207297227 */ /* 0x000fe200078e00ff */
[----:B------:R-:W-:-:S03]  /*3200*/  ISETP.GT.U32.AND P2, PT, R5, R78, PT ;  /* 0x0000004e0500720c */ /* 0x000fc60003f44070 */
[----:B------:R-:W-:Y:S01]  /*3210*/  @!P6 IMAD.MOV R76, RZ, RZ, -R76 ;  /* 0x000000ffff4ce224 */ /* 0x000fe200078e0a4c */
[----:B------:R-:W-:Y:S01]  /*3220*/  ISETP.GE.AND P6, PT, R86, RZ, PT ;  /* 0x000000ff5600720c */ /* 0x000fe20003fc6270 */
[----:B------:R-:W-:-:S04]  /*3230*/  IMAD.HI.U32 R81, R7, R84, RZ ;  /* 0x0000005407517227 */ /* 0x000fc800078e00ff */
[----:B------:R-:W-:Y:S02]  /*3240*/  IMAD.MOV R41, RZ, RZ, -R41 ;  /* 0x000000ffff297224 */ /* 0x000fe400078e0a29 */
[----:B------:R-:W-:Y:S01]  /*3250*/  @!P0 IMAD.MOV R74, RZ, RZ, -R74 ;  /* 0x000000ffff4a8224 */ /* 0x000fe200078e0a4a */
[----:B------:R-:W-:Y:S01]  /*3260*/  ISETP.GT.U32.AND P0, PT, R5, R79, PT ;  /* 0x0000004f0500720c */ /* 0x000fe20003f04070 */
[----:B------:R-:W-:Y:S01]  /*3270*/  @!P5 IMAD.IADD R77, R77, 0x1, -R5 ;  /* 0x000000014d4dd824 */ /* 0x000fe200078e0a05 */
[----:B------:R-:W-:Y:S01]  /*3280*/  ISETP.GE.AND P5, PT, R83, RZ, PT ;  /* 0x000000ff5300720c */ /* 0x000fe20003fa6270 */
[----:B------:R-:W-:Y:S02]  /*3290*/  IMAD.MOV R83, RZ, RZ, -R81 ;  /* 0x000000ffff537224 */ /* 0x000fe400078e0a51 */
[----:B------:R-:W-:Y:S02]  /*32a0*/  IMAD R81, R5, R41, R82 ;  /* 0x0000002905517224 */ /* 0x000fe400078e0252 */
[----:B------:R-:W-:-:S02]  /*32b0*/  @!P2 IMAD.IADD R78, R78, 0x1, -R5 ;  /* 0x000000014e4ea824 */ /* 0x000fc400078e0a05 */
[C---:B------:R-:W-:Y:S02]  /*32c0*/  IMAD R82, R5.reuse, R83, R84 ;  /* 0x0000005305527224 */ /* 0x040fe400078e0254 */
[----:B------:R-:W-:Y:S01]  /*32d0*/  @!P4 IMAD.MOV R77, RZ, RZ, -R77 ;  /* 0x000000ffff4dc224 */ /* 0x000fe200078e0a4d */
[C---:B------:R-:W-:Y:S01]  /*32e0*/  ISETP.GT.U32.AND P4, PT, R5.reuse, R81, PT ;  /* 0x000000510500720c */ /* 0x040fe20003f84070 */
[----:B------:R-:W-:Y:S01]  /*32f0*/  @!P1 IMAD.MOV R75, RZ, RZ, -R75 ;  /* 0x000000ffff4b9224 */ /* 0x000fe200078e0a4b */
[C---:B------:R-:W-:Y:S01]  /*3300*/  ISETP.GT.U32.AND P1, PT, R5.reuse, R80, PT ;  /* 0x000000500500720c */ /* 0x040fe20003f24070 */
[----:B------:R-:W-:Y:S01]  /*3310*/  @!P6 IMAD.MOV R78, RZ, RZ, -R78 ;  /* 0x000000ffff4ee224 */ /* 0x000fe200078e0a4e */
[----:B------:R-:W-:Y:S01]  /*3320*/  ISETP.GT.U32.AND P6, PT, R5, R82, PT ;  /* 0x000000520500720c */ /* 0x000fe20003fc4070 */
[----:B------:R-:W-:Y:S01]  /*3330*/  @!P0 IMAD.IADD R79, R79, 0x1, -R5 ;  /* 0x000000014f4f8824 */ /* 0x000fe200078e0a05 */
[----:B------:R-:W-:Y:S02]  /*3340*/  ISETP.GE.AND P2, PT, R87, RZ, PT ;  /* 0x000000ff5700720c */ /* 0x000fe40003f46270 */
[----:B------:R-:W-:-:S02]  /*3350*/  LOP3.LUT R87, R6, 0x3e, RZ, 0xfc, !PT ;  /* 0x0000003e06577812 */ /* 0x000fc400078efcff */
[----:B------:R-:W-:Y:S02]  /*3360*/  ISETP.GT.U32.AND P0, PT, R5, R79, PT ;  /* 0x0000004f0500720c */ /* 0x000fe40003f04070 */
[----:B------:R-:W-:Y:S01]  /*3370*/  LOP3.LUT R89, R6, 0x40, RZ, 0xfc, !PT ;  /* 0x0000004006597812 */ /* 0x000fe200078efcff */
[--C-:B------:R-:W-:Y:S01]  /*3380*/  @!P4 IMAD.IADD R81, R81, 0x1, -R5.reuse ;  /* 0x000000015151c824 */ /* 0x100fe200078e0a05 */
[----:B------:R-:W-:Y:S01]  /*3390*/  IABS R84, R87 ;  /* 0x0000005700547213 */ /* 0x000fe20000000000 */
[--C-:B------:R-:W-:Y:S01]  /*33a0*/  @!P1 IMAD.IADD R80, R80, 0x1, -R5.reuse ;  /* 0x0000000150509824 */ /* 0x100fe200078e0a05 */
[----:B------:R-:W-:Y:S01]  /*33b0*/  IABS R86, R89 ;  /* 0x0000005900567213 */ /* 0x000fe20000000000 */
[----:B------:R-:W-:Y:S01]  /*33c0*/  @!P6 IMAD.IADD R82, R82, 0x1, -R5 ;  /* 0x000000015252e824 */ /* 0x000fe200078e0a05 */
[----:B------:R-:W-:Y:S01]  /*33d0*/  ISETP.GT.U32.AND P4, PT, R5, R81, PT ;  /* 0x000000510500720c */ /* 0x000fe20003f84070 */
[----:B------:R-:W-:Y:S01]  /*33e0*/  IMAD.HI.U32 R41, R7, R84, RZ ;  /* 0x0000005407297227 */ /* 0x000fe200078e00ff */
[----:B------:R-:W-:-:S02]  /*33f0*/  ISETP.GT.U32.AND P1, PT, R5, R80, PT ;  /* 0x000000500500720c */ /* 0x000fc40003f24070 */
[----:B------:R-:W-:Y:S01]  /*3400*/  ISETP.GT.U32.AND P6, PT, R5, R82, PT ;  /* 0x000000520500720c */ /* 0x000fe20003fc4070 */
[----:B------:R-:W-:-:S04]  /*3410*/  IMAD.HI.U32 R83, R7, R86, RZ ;  /* 0x0000005607537227 */ /* 0x000fc800078e00ff */
[----:B------:R-:W-:Y:S02]  /*3420*/  IMAD.MOV R41, RZ, RZ, -R41 ;  /* 0x000000ffff297224 */ /* 0x000fe400078e0a29 */
[----:B------:R-:W-:Y:S01]  /*3430*/  @!P0 IMAD.IADD R79, R79, 0x1, -R5 ;  /* 0x000000014f4f8824 */ /* 0x000fe200078e0a05 */
[----:B------:R-:W-:Y:S01]  /*3440*/  ISETP.GE.AND P0, PT, R85, RZ, PT ;  /* 0x000000ff5500720c */ /* 0x000fe20003f06270 */
[----:B------:R-:W-:Y:S02]  /*3450*/  IMAD.MOV R85, RZ, RZ, -R83 ;  /* 0x000000ffff557224 */ /* 0x000fe400078e0a53 */
[C---:B------:R-:W-:Y:S02]  /*3460*/  IMAD R83, R5.reuse, R41, R84 ;  /* 0x0000002905537224 */ /* 0x040fe400078e0254 */
[----:B------:R-:W-:Y:S02]  /*3470*/  IMAD R84, R5, R85, R86 ;  /* 0x0000005505547224 */ /* 0x000fe400078e0256 */
[----:B------:R-:W-:Y:S01]  /*3480*/  @!P4 IMAD.IADD R81, R81, 0x1, -R5 ;  /* 0x000000015151c824 */ /* 0x000fe200078e0a05 */
[----:B------:R-:W-:-:S02]  /*3490*/  ISETP.GT.U32.AND P4, PT, R5, R83, PT ;  /* 0x000000530500720c */ /* 0x000fc40003f84070 */
[----:B------:R-:W-:Y:S01]  /*34a0*/  LOP3.LUT R91, R6, 0x42, RZ, 0xfc, !PT ;  /* 0x00000042065b7812 */ /* 0x000fe200078efcff */
[--C-:B------:R-:W-:Y:S01]  /*34b0*/  @!P1 IMAD.IADD R80, R80, 0x1, -R5.reuse ;  /* 0x0000000150509824 */ /* 0x100fe200078e0a05 */
[----:B------:R-:W-:Y:S01]  /*34c0*/  ISETP.GE.AND P1, PT, R88, RZ, PT ;  /* 0x000000ff5800720c */ /* 0x000fe20003f26270 */
[----:B------:R-:W-:Y:S01]  /*34d0*/  @!P6 IMAD.IADD R82, R82, 0x1, -R5 ;  /* 0x000000015252e824 */ /* 0x000fe200078e0a05 */
[----:B------:R-:W-:Y:S02]  /*34e0*/  ISETP.GT.U32.AND P6, PT, R5, R84, PT ;  /* 0x000000540500720c */ /* 0x000fe40003fc4070 */
[----:B------:R-:W-:Y:S02]  /*34f0*/  IABS R88, R91 ;  /* 0x0000005b00587213 */ /* 0x000fe40000000000 */
[----:B------:R-:W-:-:S03]  /*3500*/  LOP3.LUT R93, R6, 0x44, RZ, 0xfc, !PT ;  /* 0x00000044065d7812 */ /* 0x000fc600078efcff */
[----:B------:R-:W-:Y:S01]  /*3510*/  IMAD.HI.U32 R41, R7, R88, RZ ;  /* 0x0000005807297227 */ /* 0x000fe200078e00ff */
[----:B------:R-:W-:Y:S02]  /*3520*/  LOP3.LUT R94, R6, 0x46, RZ, 0xfc, !PT ;  /* 0x00000046065e7812 */ /* 0x000fe400078efcff */
[----:B------:R-:W-:Y:S01]  /*3530*/  IABS R90, R93 ;  /* 0x0000005d005a7213 */ /* 0x000fe20000000000 */
[----:B------:R-:W-:Y:S02]  /*3540*/  @!P4 IMAD.IADD R83, R83, 0x1, -R5 ;  /* 0x000000015353c824 */ /* 0x000fe400078e0a05 */
[----:B------:R-:W-:Y:S01]  /*3550*/  IMAD.MOV R41, RZ, RZ, -R41 ;  /* 0x000000ffff297224 */ /* 0x000fe200078e0a29 */
[----:B------:R-:W-:Y:S01]  /*3560*/  IABS R92, R94 ;  /* 0x0000005e005c7213 */ /* 0x000fe20000000000 */
[----:B------:R-:W-:Y:S01]  /*3570*/  @!P6 IMAD.IADD R84, R84, 0x1, -R5 ;  /* 0x000000015454e824 */ /* 0x000fe200078e0a05 */
[C---:B------:R-:W-:Y:S01]  /*3580*/  ISETP.GT.U32.AND P6, PT, R5.reuse, R83, PT ;  /* 0x000000530500720c */ /* 0x040fe20003fc4070 */
[----:B------:R-:W-:-:S02]  /*3590*/  IMAD R85, R5, R41, R88 ;  /* 0x0000002905557224 */ /* 0x000fc400078e0258 */
[----:B------:R-:W-:-:S04]  /*35a0*/  IMAD.HI.U32 R41, R7, R90, RZ ;  /* 0x0000005a07297227 */ /* 0x000fc800078e00ff */
[----:B------:R-:W-:Y:S01]  /*35b0*/  @!P5 IMAD.MOV R79, RZ, RZ, -R79 ;  /* 0x000000ffff4fd224 */ /* 0x000fe200078e0a4f */
[----:B------:R-:W-:Y:S01]  /*35c0*/  ISETP.GE.AND P5, PT, R87, RZ, PT ;  /* 0x000000ff5700720c */ /* 0x000fe20003fa6270 */
[----:B------:R-:W-:-:S04]  /*35d0*/  IMAD.HI.U32 R86, R7, R92, RZ ;  /* 0x0000005c07567227 */ /* 0x000fc800078e00ff */
[----:B------:R-:W-:Y:S02]  /*35e0*/  IMAD.MOV R41, RZ, RZ, -R41 ;  /* 0x000000ffff297224 */ /* 0x000fe400078e0a29 */
[----:B------:R-:W-:Y:S02]  /*35f0*/  IMAD.MOV R87, RZ, RZ, -R86 ;  /* 0x000000ffff577224 */ /* 0x000fe400078e0a56 */
[C---:B------:R-:W-:Y:S01]  /*3600*/  IMAD R86, R5.reuse, R41, R90 ;  /* 0x0000002905567224 */ /* 0x040fe200078e025a */
[C---:B------:R-:W-:Y:S01]  /*3610*/  ISETP.GT.U32.AND P4, PT, R5.reuse, R85, PT ;  /* 0x000000550500720c */ /* 0x040fe20003f84070 */
[----:B------:R-:W-:Y:S01]  /*3620*/  IMAD R87, R5, R87, R92 ;  /* 0x0000005705577224 */ /* 0x000fe200078e025c */
[C---:B------:R-:W-:Y:S01]  /*3630*/  LOP3.LUT R95, R6.reuse, 0x48, RZ, 0xfc, !PT ;  /* 0x00000048065f7812 */ /* 0x040fe200078efcff */
[----:B------:R-:W-:Y:S01]  /*3640*/  @!P6 IMAD.IADD R83, R83, 0x1, -R5 ;  /* 0x000000015353e824 */ /* 0x000fe200078e0a05 */
[----:B------:R-:W-:Y:S02]  /*3650*/  ISETP.GT.U32.AND P6, PT, R5, R86, PT ;  /* 0x000000560500720c */ /* 0x000fe40003fc4070 */
[----:B------:R-:W-:Y:S01]  /*3660*/  IABS R88, R95 ;  /* 0x0000005f00587213 */ /* 0x000fe20000000000 */
[----:B------:R-:W-:Y:S01]  /*3670*/  @!P5 IMAD.MOV R83, RZ, RZ, -R83 ;  /* 0x000000ffff53d224 */ /* 0x000fe200078e0a53 */
[----:B------:R-:W-:-:S02]  /*3680*/  LOP3.LUT R97, R6, 0x4a, RZ, 0xfc, !PT ;  /* 0x0000004a06617812 */ /* 0x000fc400078efcff */
[----:B------:R-:W-:Y:S01]  /*3690*/  ISETP.GT.U32.AND P5, PT, R5, R87, PT ;  /* 0x000000570500720c */ /* 0x000fe20003fa4070 */
[----:B------:R-:W-:Y:S01]  /*36a0*/  IMAD.HI.U32 R41, R7, R88, RZ ;  /* 0x0000005807297227 */ /* 0x000fe200078e00ff */
[----:B------:R-:W-:-:S03]  /*36b0*/  IABS R90, R97 ;  /* 0x00000061005a7213 */ /* 0x000fc60000000000 */
[----:B------:R-:W-:Y:S01]  /*36c0*/  @!P2 IMAD.MOV R80, RZ, RZ, -R80 ;  /* 0x000000ffff50a224 */ /* 0x000fe200078e0a50 */
[----:B------:R-:W-:Y:S01]  /*36d0*/  ISETP.GE.AND P2, PT, R89, RZ, PT ;  /* 0x000000ff5900720c */ /* 0x000fe20003f46270 */
[----:B------:R-:W-:Y:S01]  /*36e0*/  @!P4 IMAD.IADD R85, R85, 0x1, -R5 ;  /* 0x000000015555c824 */ /* 0x000fe200078e0a05 */
[----:B------:R-:W-:Y:S01]  /*36f0*/  ISETP.GT.U32.AND P4, PT, R5, R84, PT ;  /* 0x000000540500720c */ /* 0x000fe20003f84070 */
[----:B------:R-:W-:Y:S02]  /*3700*/  IMAD.MOV R89, RZ, RZ, -R41 ;  /* 0x000000ffff597224 */ /* 0x000fe400078e0a29 */
[----:B------:R-:W-:-:S04]  /*3710*/  IMAD.HI.U32 R41, R7, R90, RZ ;  /* 0x0000005a07297227 */ /* 0x000fc800078e00ff */
[----:B------:R-:W-:Y:S01]  /*3720*/  @!P6 IMAD.IADD R86, R86, 0x1, -R5 ;  /* 0x000000015656e824 */ /* 0x000fe200078e0a05 */
[----:B------:R-:W-:Y:S01]  /*3730*/  LOP3.LUT R99, R6, 0x4c, RZ, 0xfc, !PT ;  /* 0x0000004c06637812 */ /* 0x000fe200078efcff */
[----:B------:R-:W-:Y:S02]  /*3740*/  IMAD.MOV R41, RZ, RZ, -R41 ;  /* 0x000000ffff297224 */ /* 0x000fe400078e0a29 */
[--C-:B------:R-:W-:Y:S01]  /*3750*/  @!P5 IMAD.IADD R87, R87, 0x1, -R5.reuse ;  /* 0x000000015757d824 */ /* 0x100fe200078e0a05 */
[C---:B------:R-:W-:Y:S01]  /*3760*/  ISETP.GT.U32.AND P5, PT, R5.reuse, R86, PT ;  /* 0x000000560500720c */ /* 0x040fe20003fa4070 */
[C---:B------:R-:W-:Y:S02]  /*3770*/  IMAD R88, R5.reuse, R89, R88 ;  /* 0x0000005905587224 */ /* 0x040fe400078e0258 */
[----:B------:R-:W-:Y:S01]  /*3780*/  IMAD R89, R5, R41, R90 ;  /* 0x0000002905597224 */ /* 0x000fe200078e025a */
[----:B------:R-:W-:Y:S01]  /*3790*/  IABS R90, R99 ;  /* 0x00000063005a7213 */ /* 0x000fe20000000000 */
[----:B------:R-:W-:Y:S01]  /*37a0*/  @!P4 IMAD.IADD R84, R84, 0x1, -R5 ;  /* 0x000000015454c824 */ /* 0x000fe200078e0a05 */
[----:B------:R-:W-:-:S02]  /*37b0*/  LOP3.LUT R100, R6, 0x4e, RZ, 0xfc, !PT ;  /* 0x0000004e06647812 */ /* 0x000fc400078efcff */
[----:B------:R-:W-:Y:S01]  /*37c0*/  ISETP.GE.AND P6, PT, R94, RZ, PT ;  /* 0x000000ff5e00720c */ /* 0x000fe20003fc6270 */
[----:B------:R-:W-:Y:S01]  /*37d0*/  IMAD.HI.U32 R41, R7, R90, RZ ;  /* 0x0000005a07297227 */ /* 0x000fe200078e00ff */
[----:B------:R-:W-:Y:S02]  /*37e0*/  LOP3.LUT R101, R6, 0x50, RZ, 0xfc, !PT ;  /* 0x0000005006657812 */ /* 0x000fe400078efcff */
[----:B------:R-:W-:Y:S01]  /*37f0*/  IABS R94, R100 ;  /* 0x00000064005e7213 */ /* 0x000fe20000000000 */
[----:B------:R-:W-:Y:S01]  /*3800*/  @!P2 IMAD.MOV R84, RZ, RZ, -R84 ;  /* 0x000000ffff54a224 */ /* 0x000fe200078e0a54 */
[----:B------:R-:W-:Y:S01]  /*3810*/  ISETP.GT.U32.AND P2, PT, R5, R87, PT ;  /* 0x000000570500720c */ /* 0x000fe20003f44070 */
[----:B------:R-:W-:Y:S01]  /*3820*/  @!P1 IMAD.MOV R82, RZ, RZ, -R82 ;  /* 0x000000ffff529224 */ /* 0x000fe200078e0a52 */
[----:B------:R-:W-:Y:S01]  /*3830*/  ISETP.GE.AND P1, PT, R91, RZ, PT ;  /* 0x000000ff5b00720c */ /* 0x000fe20003f26270 */
[----:B------:R-:W-:Y:S01]  /*3840*/  @!P0 IMAD.MOV R81, RZ, RZ, -R81 ;  /* 0x000000ffff518224 */ /* 0x000fe200078e0a51 */
[----:B------:R-:W-:Y:S01]  /*3850*/  ISETP.GT.U32.AND P0, PT, R5, R85, PT ;  /* 0x000000550500720c */ /* 0x000fe20003f04070 */
[----:B------:R-:W-:Y:S01]  /*3860*/  @!P5 IMAD.IADD R86, R86, 0x1, -R5 ;  /* 0x000000015656d824 */ /* 0x000fe200078e0a05 */
[----:B------:R-:W-:Y:S01]  /*3870*/  LOP3.LUT R102, R6, 0x52, RZ, 0xfc, !PT ;  /* 0x0000005206667812 */ /* 0x000fe200078efcff */
[----:B------:R-:W-:Y:S01]  /*3880*/  IMAD.MOV R91, RZ, RZ, -R41 ;  /* 0x000000ffff5b7224 */ /* 0x000fe200078e0a29 */
[----:B------:R-:W-:Y:S01]  /*3890*/  IABS R96, R101 ;  /* 0x0000006500607213 */ /* 0x000fe20000000000 */
[----:B------:R-:W-:Y:S01]  /*38a0*/  IMAD.HI.U32 R41, R7, R94, RZ ;  /* 0x0000005e07297227 */ /* 0x000fe200078e00ff */
[----:B------:R-:W-:-:S02]  /*38b0*/  ISETP.GE.AND P4, PT, R93, RZ, PT ;  /* 0x000000ff5d00720c */ /* 0x000fc40003f86270 */
[C---:B------:R-:W-:Y:S01]  /*38c0*/  ISETP.GT.U32.AND P5, PT, R5.reuse, R89, PT ;  /* 0x000000590500720c */ /* 0x040fe20003fa4070 */
[----:B------:R-:W-:Y:S01]  /*38d0*/  IMAD R90, R5, R91, R90 ;  /* 0x0000005b055a7224 */ /* 0x000fe200078e025a */
[----:B------:R-:W-:Y:S01]  /*38e0*/  IABS R98, R102 ;  /* 0x0000006600627213 */ /* 0x000fe20000000000 */
[----:B------:R-:W-:-:S04]  /*38f0*/  IMAD.HI.U32 R91, R7, R96, RZ ;  /* 0x00000060075b7227 */ /* 0x000fc800078e00ff */
[----:B------:R-:W-:Y:S02]  /*3900*/  IMAD.MOV R41, RZ, RZ, -R41 ;  /* 0x000000ffff297224 */ /* 0x000fe400078e0a29 */
[----:B------:R-:W-:-:S04]  /*3910*/  IMAD.HI.U32 R92, R7, R98, RZ ;  /* 0x00000062075c7227 */ /* 0x000fc800078e00ff */
[----:B------:R-:W-:Y:S02]  /*3920*/  IMAD.MOV R93, RZ, RZ, -R91 ;  /* 0x000000ffff5d7224 */ /* 0x000fe400078e0a5b */
[----:B------:R-:W-:Y:S02]  /*3930*/  IMAD R91, R5, R41, R94 ;  /* 0x00000029055b7224 */ /* 0x000fe400078e025e */
[--C-:B------:R-:W-:Y:S01]  /*3940*/  @!P2 IMAD.IADD R87, R87, 0x1, -R5.reuse ;  /* 0x000000015757a824 */ /* 0x100fe200078e0a05 */
[----:B------:R-:W-:Y:S01]  /*3950*/  ISETP.GE.AND P2, PT, R95, RZ, PT ;  /* 0x000000ff5f00720c */ /* 0x000fe20003f46270 */
[--C-:B------:R-:W-:Y:S01]  /*3960*/  @!P0 IMAD.IADD R85, R85, 0x1, -R5.reuse ;  /* 0x0000000155558824 */ /* 0x100fe200078e0a05 */
[----:B------:R-:W-:Y:S01]  /*3970*/  ISETP.GT.U32.AND P0, PT, R5, R88, PT ;  /* 0x000000580500720c */ /* 0x000fe20003f04070 */
[----:B------:R-:W-:Y:S02]  /*3980*/  IMAD.MOV R95, RZ, RZ, -R92 ;  /* 0x000000ffff5f7224 */ /* 0x000fe400078e0a5c */
[----:B------:R-:W-:-:S02]  /*3990*/  @!P5 IMAD.IADD R89, R89, 0x1, -R5 ;  /* 0x000000015959d824 */ /* 0x000fc400078e0a05 */
[C---:B------:R-:W-:Y:S02]  /*39a0*/  IMAD R92, R5.reuse, R93, R96 ;  /* 0x0000005d055c7224 */ /* 0x040fe400078e0260 */
[----:B------:R-:W-:Y:S01]  /*39b0*/  @!P4 IMAD.MOV R86, RZ, RZ, -R86 ;  /* 0x000000ffff56c224 */ /* 0x000fe200078e0a56 */
[C---:B------:R-:W-:Y:S01]  /*39c0*/  ISETP.GT.U32.AND P4, PT, R5.reuse, R91, PT ;  /* 0x0000005b0500720c */ /* 0x040fe20003f84070 */
[----:B------:R-:W-:Y:S01]  /*39d0*/  @!P1 IMAD.MOV R85, RZ, RZ, -R85 ;  /* 0x000000ffff559224 */ /* 0x000fe200078e0a55 */
[C---:B------:R-:W-:Y:S01]  /*39e0*/  ISETP.GT.U32.AND P1, PT, R5.reuse, R89, PT ;  /* 0x000000590500720c */ /* 0x040fe20003f24070 */
[----:B------:R-:W-:Y:S01]  /*39f0*/  @!P6 IMAD.MOV R87, RZ, RZ, -R87 ;  /* 0x000000ffff57e224 */ /* 0x000fe200078e0a57 */
[----:B------:R-:W-:Y:S02]  /*3a00*/  ISETP.GT.U32.AND P6, PT, R5, R92, PT ;  /* 0x0000005c0500720c */ /* 0x000fe40003fc4070 */
[C---:B------:R-:W-:Y:S02]  /*3a10*/  LOP3.LUT R103, R6.reuse, 0x54, RZ, 0xfc, !PT ;  /* 0x0000005406677812 */ /* 0x040fe400078efcff */
[----:B------:R-:W-:-:S02]  /*3a20*/  LOP3.LUT R104, R6, 0x56, RZ, 0xfc, !PT ;  /* 0x0000005606687812 */ /* 0x000fc400078efcff */
[----:B------:R-:W-:Y:S01]  /*3a30*/  IABS R41, R103 ;  /* 0x0000006700297213 */ /* 0x000fe20000000000 */
[--C-:B------:R-:W-:Y:S01]  /*3a40*/  @!P0 IMAD.IADD R88, R88, 0x1, -R5.reuse ;  /* 0x0000000158588824 */ /* 0x100fe200078e0a05 */
[----:B------:R-:W-:Y:S01]  /*3a50*/  IABS R94, R104 ;  /* 0x00000068005e7213 */ /* 0x000fe20000000000 */
[----:B------:R-:W-:Y:S02]  /*3a60*/  IMAD R93, R5, R95, R98 ;  /* 0x0000005f055d7224 */ /* 0x000fe400078e0262 */
[----:B------:R-:W-:Y:S02]  /*3a70*/  @!P4 IMAD.IADD R91, R91, 0x1, -R5 ;  /* 0x000000015b5bc824 */ /* 0x000fe400078e0a05 */
[----:B------:R-:W-:Y:S01]  /*3a80*/  IMAD.MOV.U32 R96, RZ, RZ, R41 ;  /* 0x000000ffff607224 */ /* 0x000fe200078e0029 */
[----:B------:R-:W-:Y:S01]  /*3a90*/  ISETP.GT.U32.AND P0, PT, R5, R88, PT ;  /* 0x000000580500720c */ /* 0x000fe20003f04070 */
[--C-:B------:R-:W-:Y:S01]  /*3aa0*/  @!P1 IMAD.IADD R89, R89, 0x1, -R5.reuse ;  /* 0x0000000159599824 */ /* 0x100fe200078e0a05 */
[C---:B------:R-:W-:Y:S01]  /*3ab0*/  ISETP.GT.U32.AND P5, PT, R5.reuse, R90, PT ;  /* 0x0000005a0500720c */ /* 0x040fe20003fa4070 */
[----:B------:R-:W-:Y:S01]  /*3ac0*/  @!P6 IMAD.IADD R92, R92, 0x1, -R5 ;  /* 0x000000015c5ce824 */ /* 0x000fe200078e0a05 */
[C---:B------:R-:W-:Y:S01]  /*3ad0*/  ISETP.GT.U32.AND P1, PT, R5.reuse, R93, PT ;  /* 0x0000005d0500720c */ /* 0x040fe20003f24070 */
[----:B------:R-:W-:Y:S01]  /*3ae0*/  IMAD.MOV.U32 R98, RZ, RZ, R94 ;  /* 0x000000ffff627224 */ /* 0x000fe200078e005e */
[----:B------:R-:W-:Y:S01]  /*3af0*/  ISETP.GT.U32.AND P6, PT, R5, R91, PT ;  /* 0x0000005b0500720c */ /* 0x000fe20003fc4070 */
[----:B------:R-:W-:Y:S01]  /*3b00*/  IMAD.HI.U32 R41, R7, R96, RZ ;  /* 0x0000006007297227 */ /* 0x000fe200078e00ff */
[----:B------:R-:W-:-:S03]  /*3b10*/  ISETP.GE.AND P4, PT, R101, RZ, PT ;  /* 0x000000ff6500720c */ /* 0x000fc60003f86270 */
[----:B------:R-:W-:Y:S01]  /*3b20*/  IMAD.HI.U32 R94, R7, R98, RZ ;  /* 0x00000062075e7227 */ /* 0x000fe200078e00ff */
[----:B------:R-:W-:-:S03]  /*3b30*/  LOP3.LUT R101, R6, 0x58, RZ, 0xfc, !PT ;  /* 0x0000005806657812 */ /* 0x000fc600078efcff */
[----:B------:R-:W-:Y:S02]  /*3b40*/  IMAD.MOV R41, RZ, RZ, -R41 ;  /* 0x000000ffff297224 */ /* 0x000fe400078e0a29 */
[----:B------:R-:W-:Y:S02]  /*3b50*/  IMAD.MOV R95, RZ, RZ, -R94 ;  /* 0x000000ffff5f7224 */ /* 0x000fe400078e0a5e */
[----:B------:R-:W-:Y:S01]  /*3b60*/  IMAD R94, R5, R41, R96 ;  /* 0x00000029055e7224 */ /* 0x000fe200078e0260 */
[----:B------:R-:W-:Y:S01]  /*3b70*/  IABS R96, R101 ;  /* 0x0000006500607213 */ /* 0x000fe20000000000 */
[--C-:B------:R-:W-:Y:S01]  /*3b80*/  @!P0 IMAD.IADD R88, R88, 0x1, -R5.reuse ;  /* 0x0000000158588824 */ /* 0x100fe200078e0a05 */
[----:B------:R-:W-:Y:S01]  /*3b90*/  ISETP.GE.AND P0, PT, R97, RZ, PT ;  /* 0x000000ff6100720c */ /* 0x000fe20003f06270 */
[--C-:B------:R-:W-:Y:S02]  /*3ba0*/  @!P5 IMAD.IADD R90, R90, 0x1, -R5.reuse ;  /* 0x000000015a5ad824 */ /* 0x100fe400078e0a05 */
[--C-:B------:R-:W-:Y:S01]  /*3bb0*/  @!P1 IMAD.IADD R93, R93, 0x1, -R5.reuse ;  /* 0x000000015d5d9824 */ /* 0x100fe200078e0a05 */
[----:B------:R-:W-:Y:S01]  /*3bc0*/  ISETP.GT.U32.AND P1, PT, R5, R92, PT ;  /* 0x0000005c0500720c */ /* 0x000fe20003f24070 */
[----:B------:R-:W-:Y:S01]  /*3bd0*/  @!P6 IMAD.IADD R91, R91, 0x1, -R5 ;  /* 0x000000015b5be824 */ /* 0x000fe200078e0a05 */
[----:B------:R-:W-:Y:S01]  /*3be0*/  ISETP.GT.U32.AND P6, PT, R5, R94, PT ;  /* 0x0000005e0500720c */ /* 0x000fe20003fc4070 */
[----:B------:R-:W-:Y:S01]  /*3bf0*/  IMAD.HI.U32 R41, R7, R96, RZ ;  /* 0x0000006007297227 */ /* 0x000fe200078e00ff */
[----:B------:R-:W-:-:S03]  /*3c00*/  ISETP.GT.U32.AND P5, PT, R5, R90, PT ;  /* 0x0000005a0500720c */ /* 0x000fc60003fa4070 */
[----:B------:R-:W-:Y:S02]  /*3c10*/  IMAD.MOV R41, RZ, RZ, -R41 ;  /* 0x000000ffff297224 */ /* 0x000fe400078e0a29 */
[C---:B------:R-:W-:Y:S02]  /*3c20*/  IMAD R95, R5.reuse, R95, R98 ;  /* 0x0000005f055f7224 */ /* 0x040fe400078e0262 */
[C---:B------:R-:W-:Y:S02]  /*3c30*/  IMAD R96, R5.reuse, R41, R96 ;  /* 0x0000002905607224 */ /* 0x040fe400078e0260 */
[----:B------:R-:W-:Y:S01]  /*3c40*/  @!P0 IMAD.MOV R89, RZ, RZ, -R89 ;  /* 0x000000ffff598224 */ /* 0x000fe200078e0a59 */
[C---:B------:R-:W-:Y:S01]  /*3c50*/  ISETP.GT.U32.AND P0, PT, R5.reuse, R93, PT ;  /* 0x0000005d0500720c */ /* 0x040fe20003f04070 */
[--C-:B------:R-:W-:Y:S01]  /*3c60*/  @!P1 IMAD.IADD R92, R92, 0x1, -R5.reuse ;  /* 0x000000015c5c9824 */ /* 0x100fe200078e0a05 */
[C---:B------:R-:W-:Y:S01]  /*3c70*/  ISETP.GT.U32.AND P1, PT, R5.reuse, R95, PT ;  /* 0x0000005f0500720c */ /* 0x040fe20003f24070 */
[--C-:B------:R-:W-:Y:S01]  /*3c80*/  @!P6 IMAD.IADD R94, R94, 0x1, -R5.reuse ;  /* 0x000000015e5ee824 */ /* 0x100fe200078e0a05 */
[----:B------:R-:W-:Y:S01]  /*3c90*/  ISETP.GT.U32.AND P6, PT, R5, R96, PT ;  /* 0x000000600500720c */ /* 0x000fe20003fc4070 */
[----:B------:R-:W-:Y:S01]  /*3ca0*/  @!P5 IMAD.IADD R90, R90, 0x1, -R5 ;  /* 0x000000015a5ad824 */ /* 0x000fe200078e0a05 */
[----:B------:R-:W-:-:S02]  /*3cb0*/  ISETP.GE.AND P5, PT, R100, RZ, PT ;  /* 0x000000ff6400720c */ /* 0x000fc40003fa6270 */
[C---:B------:R-:W-:Y:S01]  /*3cc0*/  LOP3.LUT R105, R6.reuse, 0x5a, RZ, 0xfc, !PT ;  /* 0x0000005a06697812 */ /* 0x040fe200078efcff */
[----:B------:R-:W-:Y:S01]  /*3cd0*/  @!P2 IMAD.MOV R88, RZ, RZ, -R88 ;  /* 0x000000ffff58a224 */ /* 0x000fe200078e0a58 */
[C---:B------:R-:W-:Y:S02]  /*3ce0*/  LOP3.LUT R106, R6.reuse, 0x5c, RZ, 0xfc, !PT ;  /* 0x0000005c066a7812 */ /* 0x040fe400078efcff */
[----:B------:R-:W-:Y:S02]  /*3cf0*/  ISETP.GE.AND P2, PT, R99, RZ, PT ;  /* 0x000000ff6300720c */ /* 0x000fe40003f46270 */
[----:B------:R-:W-:Y:S02]  /*3d00*/  IABS R98, R105 ;  /* 0x0000006900627213 */ /* 0x000fe40000000000 */
[----:B------:R-:W-:Y:S02]  /*3d10*/  LOP3.LUT R107, R6, 0x5e, RZ, 0xfc, !PT ;  /* 0x0000005e066b7812 */ /* 0x000fe400078efcff */
[----:B------:R-:W-:Y:S01]  /*3d20*/  IABS R100, R106 ;  /* 0x0000006a00647213 */ /* 0x000fe20000000000 */
[--C-:B------:R-:W-:Y:S01]  /*3d30*/  @!P0 IMAD.IADD R93, R93, 0x1, -R5.reuse ;  /* 0x000000015d5d8824 */ /* 0x100fe200078e0a05 */
[----:B------:R-:W-:Y:S01]  /*3d40*/  ISETP.GE.AND P0, PT, R102, RZ, PT ;  /* 0x000000ff6600720c */ /* 0x000fe20003f06270 */
[--C-:B------:R-:W-:Y:S01]  /*3d50*/  @!P1 IMAD.IADD R95, R95, 0x1, -R5.reuse ;  /* 0x000000015f5f9824 */ /* 0x100fe200078e0a05 */
[----:B------:R-:W-:Y:S01]  /*3d60*/  IABS R102, R107 ;  /* 0x0000006b00667213 */ /* 0x000fe20000000000 */
[----:B------:R-:W-:-:S02]  /*3d70*/  @!P6 IMAD.IADD R96, R96, 0x1, -R5 ;  /* 0x000000016060e824 */ /* 0x000fc400078e0a05 */
[----:B------:R-:W-:Y:S01]  /*3d80*/  IMAD.HI.U32 R41, R7, R98, RZ ;  /* 0x0000006207297227 */ /* 0x000fe200078e00ff */
[----:B------:R-:W-:-:S03]  /*3d90*/  ISETP.GT.U32.AND P6, PT, R5, R95, PT ;  /* 0x0000005f0500720c */ /* 0x000fc60003fc4070 */
[----:B------:R-:W-:-:S04]  /*3da0*/  IMAD.HI.U32 R97, R7, R100, RZ ;  /* 0x0000006407617227 */ /* 0x000fc800078e00ff */
[----:B------:R-:W-:Y:S01]  /*3db0*/  @!P5 IMAD.MOV R91, RZ, RZ, -R91 ;  /* 0x000000ffff5bd224 */ /* 0x000fe200078e0a5b */
[----:B------:R-:W-:Y:S01]  /*3dc0*/  ISETP.GT.U32.AND P5, PT, R5, R96, PT ;  /* 0x000000600500720c */ /* 0x000fe20003fa4070 */
[----:B------:R-:W-:Y:S02]  /*3dd0*/  IMAD.MOV R99, RZ, RZ, -R41 ;  /* 0x000000ffff637224 */ /* 0x000fe400078e0a29 */
[----:B------:R-:W-:Y:S02]  /*3de0*/  IMAD.MOV R97, RZ, RZ, -R97 ;  /* 0x000000ffff617224 */ /* 0x000fe400078e0a61 */
[----:B------:R-:W-:Y:S01]  /*3df0*/  IMAD.HI.U32 R41, R7, R102, RZ ;  /* 0x0000006607297227 */ /* 0x000fe200078e00ff */
[----:B------:R-:W-:-:S03]  /*3e00*/  ISETP.GE.AND P1, PT, R103, RZ, PT ;  /* 0x000000ff6700720c */ /* 0x000fc60003f26270 */
[----:B------:R-:W-:Y:S01]  /*3e10*/  @!P2 IMAD.MOV R90, RZ, RZ, -R90 ;  /* 0x000000ffff5aa224 */ /* 0x000fe200078e0a5a */
[C---:B------:R-:W-:Y:S01]  /*3e20*/  ISETP.GT.U32.AND P2, PT, R5.reuse, R94, PT ;  /* 0x0000005e0500720c */ /* 0x040fe20003f44070 */
[C---:B------:R-:W-:Y:S01]  /*3e30*/  IMAD R97, R5.reuse, R97, R100 ;  /* 0x0000006105617224 */ /* 0x040fe200078e0264 */
[----:B------:R-:W-:Y:S01]  /*3e40*/  LOP3.LUT R103, R6, 0x60, RZ, 0xfc, !PT ;  /* 0x0000006006677812 */ /* 0x000fe200078efcff */
[----:B------:R-:W-:Y:S02]  /*3e50*/  IMAD.MOV R41, RZ, RZ, -R41 ;  /* 0x000000ffff297224 */ /* 0x000fe400078e0a29 */
[C---:B------:R-:W-:Y:S01]  /*3e60*/  IMAD R98, R5.reuse, R99, R98 ;  /* 0x0000006305627224 */ /* 0x040fe200078e0262 */
[----:B------:R-:W-:Y:S01]  /*3e70*/  IABS R100, R103 ;  /* 0x0000006700647213 */ /* 0x000fe20000000000 */
[C---:B------:R-:W-:Y:S02]  /*3e80*/  IMAD R99, R5.reuse, R41, R102 ;  /* 0x0000002905637224 */ /* 0x040fe400078e0266 */
[----:B------:R-:W-:Y:S01]  /*3e90*/  @!P0 IMAD.MOV R93, RZ, RZ, -R93 ;  /* 0x000000ffff5d8224 */ /* 0x000fe200078e0a5d */
[----:B------:R-:W-:Y:S01]  /*3ea0*/  ISETP.GT.U32.AND P0, PT, R5, R97, PT ;  /* 0x000000610500720c */ /* 0x000fe20003f04070 */
[--C-:B------:R-:W-:Y:S01]  /*3eb0*/  @!P6 IMAD.IADD R95, R95, 0x1, -R5.reuse ;  /* 0x000000015f5fe824 */ /* 0x100fe200078e0a05 */
[----:B------:R-:W-:Y:S01]  /*3ec0*/  ISETP.GT.U32.AND P6, PT, R5, R99, PT ;  /* 0x000000630500720c */ /* 0x000fe20003fc4070 */
[----:B------:R-:W-:Y:S01]  /*3ed0*/  @!P5 IMAD.IADD R96, R96, 0x1, -R5 ;  /* 0x000000016060d824 */ /* 0x000fe200078e0a05 */
[----:B------:R-:W-:Y:S01]  /*3ee0*/  ISETP.GE.AND P5, PT, R101, RZ, PT ;  /* 0x000000ff6500720c */ /* 0x000fe20003fa6270 */
[----:B------:R-:W-:-:S04]  /*3ef0*/  IMAD.HI.U32 R41, R7, R100, RZ ;  /* 0x0000006407297227 */ /* 0x000fc800078e00ff */
[----:B------:R-:W-:Y:S01]  /*3f00*/  @!P2 IMAD.IADD R94, R94, 0x1, -R5 ;  /* 0x000000015e5ea824 */ /* 0x000fe200078e0a05 */
[----:B------:R-:W-:Y:S01]  /*3f10*/  ISETP.GE.AND P2, PT, R104, RZ, PT ;  /* 0x000000ff6800720c */ /* 0x000fe20003f46270 */
[----:B------:R-:W-:Y:S01]  /*3f20*/  @!P4 IMAD.MOV R92, RZ, RZ, -R92 ;  /* 0x000000ffff5cc224 */ /* 0x000fe200078e0a5c */
[----:B------:R-:W-:Y:S01]  /*3f30*/  ISETP.GT.U32.AND P4, PT, R5, R98, PT ;  /* 0x000000620500720c */ /* 0x000fe20003f84070 */
[----:B------:R-:W-:Y:S01]  /*3f40*/  IMAD.MOV R41, RZ, RZ, -R41 ;  /* 0x000000ffff297224 */ /* 0x000fe200078e0a29 */
[----:B------:R-:W-:Y:S01]  /*3f50*/  LOP3.LUT R108, R6, 0x62, RZ, 0xfc, !PT ;  /* 0x00000062066c7812 */ /* 0x000fe200078efcff */
[--C-:B------:R-:W-:Y:S02]  /*3f60*/  @!P0 IMAD.IADD R97, R97, 0x1, -R5.reuse ;  /* 0x0000000161618824 */ /* 0x100fe400078e0a05 */
[----:B------:R-:W-:Y:S01]  /*3f70*/  IMAD R100, R5, R41, R100 ;  /* 0x0000002905647224 */ /* 0x000fe200078e0264 */
[----:B------:R-:W-:Y:S01]  /*3f80*/  IABS R102, R108 ;  /* 0x0000006c00667213 */ /* 0x000fe20000000000 */
[----:B------:R-:W-:Y:S01]  /*3f90*/  @!P6 IMAD.IADD R99, R99, 0x1, -R5 ;  /* 0x000000016363e824 */ /* 0x000fe200078e0a05 */
[C---:B------:R-:W-:Y:S01]  /*3fa0*/  ISETP.GT.U32.AND P6, PT, R5.reuse, R97, PT ;  /* 0x000000610500720c */ /* 0x040fe20003fc4070 */
[----:B------:R-:W-:Y:S01]  /*3fb0*/  @!P5 IMAD.MOV R96, RZ, RZ, -R96 ;  /* 0x000000ffff60d224 */ /* 0x000fe200078e0a60 */
[----:B------:R-:W-:Y:S01]  /*3fc0*/  ISETP.GT.U32.AND P5, PT, R5, R100, PT ;  /* 0x000000640500720c */ /* 0x000fe20003fa4070 */
[----:B------:R-:W-:Y:S01]  /*3fd0*/  @!P2 IMAD.MOV R95, RZ, RZ, -R95 ;  /* 0x000000ffff5fa224 */ /* 0x000fe200078e0a5f */
[----:B------:R-:W-:Y:S01]  /*3fe0*/  ISETP.GE.AND P2, PT, R106, RZ, PT ;  /* 0x000000ff6a00720c */ /* 0x000fe20003f46270 */
[----:B------:R-:W-:-:S02]  /*3ff0*/  @!P4 IMAD.IADD R98, R98, 0x1, -R5 ;  /* 0x000000016262c824 */ /* 0x000fc400078e0a05 */
[----:B------:R-:W-:-:S03]  /*4000*/  IMAD.HI.U32 R41, R7, R102, RZ ;  /* 0x0000006607297227 */ /* 0x000fc600078e00ff */
[----:B------:R-:W-:Y:S01]  /*4010*/  ISETP.GT.U32.AND P0, PT, R5, R98, PT ;  /* 0x000000620500720c */ /* 0x000fe20003f04070 */
[----:B------:R-:W-:Y:S01]  /*4020*/  IMAD.MOV R41, RZ, RZ, -R41 ;  /* 0x000000ffff297224 */ /* 0x000fe200078e0a29 */
[----:B------:R-:W-:Y:S01]  /*4030*/  ISETP.GE.AND P4, PT, R105, RZ, PT ;  /* 0x000000ff6900720c */ /* 0x000fe20003f86270 */
[--C-:B------:R-:W-:Y:S01]  /*4040*/  @!P6 IMAD.IADD R97, R97, 0x1, -R5.reuse ;  /* 0x000000016161e824 */ /* 0x100fe200078e0a05 */
[----:B------:R-:W-:Y:S01]  /*4050*/  LOP3.LUT R101, R6, 0x64, RZ, 0xfc, !PT ;  /* 0x0000006406657812 */ /* 0x000fe200078efcff */
[C---:B------:R-:W-:Y:S02]  /*4060*/  IMAD R102, R5.reuse, R41, R102 ;  /* 0x0000002905667224 */ /* 0x040fe400078e0266 */
[----:B------:R-:W-:Y:S01]  /*4070*/  @!P5 IMAD.IADD R100, R100, 0x1, -R5 ;  /* 0x000000016464d824 */ /* 0x000fe200078e0a05 */
[----:B------:R-:W-:Y:S01]  /*4080*/  IABS R104, R101 ;  /* 0x0000006500687213 */ /* 0x000fe20000000000 */
[----:B------:R-:W-:Y:S01]  /*4090*/  @!P2 IMAD.MOV R97, RZ, RZ, -R97 ;  /* 0x000000ffff61a224 */ /* 0x000fe200078e0a61 */
[----:B------:R-:W-:-:S02]  /*40a0*/  ISETP.GT.U32.AND P5, PT, R5, R102, PT ;  /* 0x000000660500720c */ /* 0x000fc40003fa4070 */
[C---:B------:R-:W-:Y:S01]  /*40b0*/  ISETP.GT.U32.AND P2, PT, R5.reuse, R100, PT ;  /* 0x000000640500720c */ /* 0x040fe20003f44070 */
[----:B------:R-:W-:Y:S01]  /*40c0*/  @!P1 IMAD.MOV R94, RZ, RZ, -R94 ;  /* 0x000000ffff5e9224 */ /* 0x000fe200078e0a5e */
[----:B------:R-:W-:Y:S01]  /*40d0*/  ISETP.GT.U32.AND P1, PT, R5, R99, PT ;  /* 0x000000630500720c */ /* 0x000fe20003f24070 */
[----:B------:R-:W-:Y:S01]  /*40e0*/  @!P0 IMAD.IADD R98, R98, 0x1, -R5 ;  /* 0x0000000162628824 */ /* 0x000fe200078e0a05 */
[----:B------:R-:W-:Y:S01]  /*40f0*/  ISETP.GE.AND P6, PT, R103, RZ, PT ;  /* 0x000000ff6700720c */ /* 0x000fe20003fc6270 */
[----:B------:R-:W-:-:S04]  /*4100*/  IMAD.HI.U32 R41, R7, R104, RZ ;  /* 0x0000006807297227 */ /* 0x000fc800078e00ff */
[----:B------:R-:W-:Y:S01]  /*4110*/  @!P4 IMAD.MOV R98, RZ, RZ, -R98 ;  /* 0x000000ffff62c224 */ /* 0x000fe200078e0a62 */
[----:B------:R-:W-:Y:S01]  /*4120*/  ISETP.GE.AND P4, PT, R101, RZ, PT ;  /* 0x000000ff6500720c */ /* 0x000fe20003f86270 */
[----:B------:R-:W-:Y:S01]  /*4130*/  IMAD.MOV R41, RZ, RZ, -R41 ;  /* 0x000000ffff297224 */ /* 0x000fe200078e0a29 */
[----:B------:R-:W-:Y:S01]  /*4140*/  LOP3.LUT R101, R6, 0x66, RZ, 0xfc, !PT ;  /* 0x0000006606657812 */ /* 0x000fe200078efcff */
[--C-:B------:R-:W-:Y:S02]  /*4150*/  @!P2 IMAD.IADD R100, R100, 0x1, -R5.reuse ;  /* 0x000000016464a824 */ /* 0x100fe400078e0a05 */
[----:B------:R-:W-:Y:S01]  /*4160*/  IMAD R104, R5, R41, R104 ;  /* 0x0000002905687224 */ /* 0x000fe200078e0268 */
[----:B------:R-:W-:Y:S01]  /*4170*/  LOP3.LUT R41, R6, 0x68, RZ, 0xfc, !PT ;  /* 0x0000006806297812 */ /* 0x000fe200078efcff */
[--C-:B------:R-:W-:Y:S01]  /*4180*/  @!P5 IMAD.IADD R102, R102, 0x1, -R5.reuse ;  /* 0x000000016666d824 */ /* 0x100fe200078e0a05 */
[----:B------:R-:W-:Y:S01]  /*4190*/  IABS R106, R101 ;  /* 0x00000065006a7213 */ /* 0x000fe20000000000 */
[----:B------:R-:W-:Y:S01]  /*41a0*/  @!P1 IMAD.IADD R99, R99, 0x1, -R5 ;  /* 0x0000000163639824 */ /* 0x000fe200078e0a05 */
[----:B------:R-:W-:Y:S01]  /*41b0*/  ISETP.GE.AND P1, PT, R108, RZ, PT ;  /* 0x000000ff6c00720c */ /* 0x000fe20003f26270 */
[----:B------:R-:W-:Y:S01]  /*41c0*/  @!P6 IMAD.MOV R100, RZ, RZ, -R100 ;  /* 0x000000ffff64e224 */ /* 0x000fe200078e0a64 */
[----:B------:R-:W-:-:S02]  /*41d0*/  ISETP.GE.AND P2, PT, R41, RZ, PT ;  /* 0x000000ff2900720c */ /* 0x000fc40003f46270 */
[----:B------:R-:W-:Y:S01]  /*41e0*/  IABS R108, R41 ;  /* 0x00000029006c7213 */ /* 0x000fe20000000000 */
[----:B------:R-:W-:Y:S01]  /*41f0*/  IMAD.HI.U32 R41, R7, R106, RZ ;  /* 0x0000006a07297227 */ /* 0x000fe200078e00ff */
[C---:B------:R-:W-:Y:S02]  /*4200*/  ISETP.GT.U32.AND P5, PT, R5.reuse, R102, PT ;  /* 0x000000660500720c */ /* 0x040fe40003fa4070 */
[----:B------:R-:W-:Y:S01]  /*4210*/  ISETP.GT.U32.AND P6, PT, R5, R104, PT ;  /* 0x000000680500720c */ /* 0x000fe20003fc4070 */
[----:B------:R-:W-:-:S04]  /*4220*/  IMAD.MOV R41, RZ, RZ, -R41 ;  /* 0x000000ffff297224 */ /* 0x000fc800078e0a29 */
[----:B------:R-:W-:Y:S01]  /*4230*/  IMAD R106, R5, R41, R106 ;  /* 0x00000029056a7224 */ /* 0x000fe200078e026a */
[----:B------:R-:W-:-:S05]  /*4240*/  ISETP.GE.AND P0, PT, R107, RZ, PT ;  /* 0x000000ff6b00720c */ /* 0x000fca0003f06270 */
[--C-:B------:R-:W-:Y:S01]  /*4250*/  @!P5 IMAD.IADD R102, R102, 0x1, -R5.reuse ;  /* 0x000000016666d824 */ /* 0x100fe200078e0a05 */
[----:B------:R-:W-:Y:S01]  /*4260*/  ISETP.GT.U32.AND P5, PT, R5, R106, PT ;  /* 0x0000006a0500720c */ /* 0x000fe20003fa4070 */
[----:B------:R-:W-:Y:S01]  /*4270*/  @!P6 IMAD.IADD R104, R104, 0x1, -R5 ;  /* 0x000000016868e824 */ /* 0x000fe200078e0a05 */
[----:B------:R-:W-:Y:S01]  /*4280*/  LOP3.LUT R111, R6, 0x6e, RZ, 0xfc, !PT ;  /* 0x0000006e066f7812 */ /* 0x000fe200078efcff */
[----:B------:R-:W-:-:S03]  /*4290*/  IMAD.HI.U32 R41, R7, R108, RZ ;  /* 0x0000006c07297227 */ /* 0x000fc600078e00ff */
[C---:B------:R-:W-:Y:S01]  /*42a0*/  ISETP.GT.U32.AND P6, PT, R5.reuse, R104, PT ;  /* 0x000000680500720c */ /* 0x040fe20003fc4070 */
[----:B------:R-:W-:Y:S01]  /*42b0*/  IMAD.MOV R41, RZ, RZ, -R41 ;  /* 0x000000ffff297224 */ /* 0x000fe200078e0a29 */
[C---:B------:R-:W-:Y:S02]  /*42c0*/  LOP3.LUT R107, R6.reuse, 0x6a, RZ, 0xfc, !PT ;  /* 0x0000006a066b7812 */ /* 0x040fe400078efcff */
[----:B------:R-:W-:Y:S02]  /*42d0*/  LOP3.LUT R109, R6, 0x6c, RZ, 0xfc, !PT ;  /* 0x0000006c066d7812 */ /* 0x000fe400078efcff */
[----:B------:R-:W-:Y:S01]  /*42e0*/  IABS R114, R111 ;  /* 0x0000006f00727213 */ /* 0x000fe20000000000 */
[----:B------:R-:W-:Y:S01]  /*42f0*/  IMAD R108, R5, R41, R108 ;  /* 0x00000029056c7224 */ /* 0x000fe200078e026c */
[----:B------:R-:W-:Y:S01]  /*4300*/  IABS R110, R107 ;  /* 0x0000006b006e7213 */ /* 0x000fe20000000000 */
[----:B------:R-:W-:Y:S01]  /*4310*/  @!P5 IMAD.IADD R106, R106, 0x1, -R5 ;  /* 0x000000016a6ad824 */ /* 0x000fe200078e0a05 */
[----:B------:R-:W-:Y:S01]  /*4320*/  IABS R112, R109 ;  /* 0x0000006d00707213 */ /* 0x000fe20000000000 */
[----:B------:R-:W-:-:S03]  /*4330*/  IMAD.HI.U32 R105, R7, R114, RZ ;  /* 0x0000007207697227 */ /* 0x000fc600078e00ff */
[----:B------:R-:W-:Y:S01]  /*4340*/  ISETP.GT.U32.AND P5, PT, R5, R106, PT ;  /* 0x0000006a0500720c */ /* 0x000fe20003fa4070 */
[----:B------:R-:W-:Y:S01]  /*4350*/  @!P0 IMAD.MOV R99, RZ, RZ, -R99 ;  /* 0x000000ffff638224 */ /* 0x000fe200078e0a63 */
[----:B------:R-:W-:Y:S01]  /*4360*/  ISETP.GE.AND P0, PT, R101, RZ, PT ;  /* 0x000000ff6500720c */ /* 0x000fe20003f06270 */
[----:B------:R-:W-:Y:S01]  /*4370*/  @!P6 IMAD.IADD R104, R104, 0x1, -R5 ;  /* 0x000000016868e824 */ /* 0x000fe200078e0a05 */
[----:B------:R-:W-:Y:S01]  /*4380*/  ISETP.GT.U32.AND P6, PT, R5, R108, PT ;  /* 0x0000006c0500720c */ /* 0x000fe20003fc4070 */
[----:B------:R-:W-:-:S04]  /*4390*/  IMAD.HI.U32 R101, R7, R110, RZ ;  /* 0x0000006e07657227 */ /* 0x000fc800078e00ff */
[----:B------:R-:W-:-:S04]  /*43a0*/  IMAD.HI.U32 R103, R7, R112, RZ ;  /* 0x0000007007677227 */ /* 0x000fc800078e00ff */
[----:B------:R-:W-:Y:S02]  /*43b0*/  IMAD.MOV R105, RZ, RZ, -R105 ;  /* 0x000000ffff697224 */ /* 0x000fe400078e0a69 */
[----:B------:R-:W-:Y:S02]  /*43c0*/  IMAD.MOV R101, RZ, RZ, -R101 ;  /* 0x000000ffff657224 */ /* 0x000fe400078e0a65 */
[----:B------:R-:W-:Y:S02]  /*43d0*/  IMAD.MOV R103, RZ, RZ, -R103 ;  /* 0x000000ffff677224 */ /* 0x000fe400078e0a67 */
[C---:B------:R-:W-:Y:S01]  /*43e0*/  IMAD R114, R5.reuse, R105, R114 ;  /* 0x0000006905727224 */ /* 0x040fe200078e0272 */
[----:B------:R-:W-:Y:S01]  /*43f0*/  LOP3.LUT R105, R6, 0x70, RZ, 0xfc, !PT ;  /* 0x0000007006697812 */ /* 0x000fe200078efcff */
[C---:B------:R-:W-:Y:S02]  /*4400*/  IMAD R110, R5.reuse, R101, R110 ;  /* 0x00000065056e7224 */ /* 0x040fe400078e026e */
[C---:B------:R-:W-:Y:S01]  /*4410*/  IMAD R112, R5.reuse, R103, R112 ;  /* 0x0000006705707224 */ /* 0x040fe200078e0270 */
[----:B------:R-:W-:Y:S01]  /*4420*/  IABS R116, R105 ;  /* 0x0000006900747213 */ /* 0x000fe20000000000 */
[--C-:B------:R-:W-:Y:S01]  /*4430*/  @!P5 IMAD.IADD R106, R106, 0x1, -R5.reuse ;  /* 0x000000016a6ad824 */ /* 0x100fe200078e0a05 */
[C---:B------:R-:W-:Y:S01]  /*4440*/  ISETP.GT.U32.AND P5, PT, R5.reuse, R110, PT ;  /* 0x0000006e0500720c */ /* 0x040fe20003fa4070 */
[----:B------:R-:W-:Y:S01]  /*4450*/  @!P6 IMAD.IADD R108, R108, 0x1, -R5 ;  /* 0x000000016c6ce824 */ /* 0x000fe200078e0a05 */
[----:B------:R-:W-:Y:S01]  /*4460*/  ISETP.GT.U32.AND P6, PT, R5, R112, PT ;  /* 0x000000700500720c */ /* 0x000fe20003fc4070 */
[----:B------:R-:W-:-:S04]  /*4470*/  IMAD.HI.U32 R41, R7, R116, RZ ;  /* 0x0000007407297227 */ /* 0x000fc800078e00ff */
[----:B------:R-:W-:-:S04]  /*4480*/  IMAD.MOV R103, RZ, RZ, -R41 ;  /* 0x000000ffff677224 */ /* 0x000fc800078e0a29 */
[C---:B------:R-:W-:Y:S01]  /*4490*/  IMAD R116, R5.reuse, R103, R116 ;  /* 0x0000006705747224 */ /* 0x040fe200078e0274 */
[----:B------:R-:W-:Y:S01]  /*44a0*/  LOP3.LUT R113, R6, 0x72, RZ, 0xfc, !PT ;  /* 0x0000007206717812 */ /* 0x000fe200078efcff */
[--C-:B------:R-:W-:Y:S01]  /*44b0*/  @!P5 IMAD.IADD R110, R110, 0x1, -R5.reuse ;  /* 0x000000016e6ed824 */ /* 0x100fe200078e0a05 */
[C---:B------:R-:W-:Y:S01]  /*44c0*/  ISETP.GT.U32.AND P5, PT, R5.reuse, R114, PT ;  /* 0x000000720500720c */ /* 0x040fe20003fa4070 */
[----:B------:R-:W-:Y:S01]  /*44d0*/  @!P6 IMAD.IADD R112, R112, 0x1, -R5 ;  /* 0x000000017070e824 */ /* 0x000fe200078e0a05 */
[----:B------:R-:W-:Y:S02]  /*44e0*/  ISETP.GT.U32.AND P6, PT, R5, R116, PT ;  /* 0x000000740500720c */ /* 0x000fe40003fc4070 */
[----:B------:R-:W-:Y:S02]  /*44f0*/  IABS R118, R113 ;  /* 0x0000007100767213 */ /* 0x000fe40000000000 */
[C---:B------:R-:W-:Y:S02]  /*4500*/  LOP3.LUT R117, R6.reuse, 0x76, RZ, 0xfc, !PT ;  /* 0x0000007606757812 */ /* 0x040fe400078efcff */
[----:B------:R-:W-:Y:S01]  /*4510*/  LOP3.LUT R115, R6, 0x74, RZ, 0xfc, !PT ;  /* 0x0000007406737812 */ /* 0x000fe200078efcff */
[----:B------:R-:W-:Y:S01]  /*4520*/  IMAD.HI.U32 R41, R7, R118, RZ ;  /* 0x0000007607297227 */ /* 0x000fe200078e00ff */
[----:B------:R-:W-:-:S02]  /*4530*/  IABS R122, R117 ;  /* 0x00000075007a7213 */ /* 0x000fc40000000000 */
[----:B------:R-:W-:Y:S02]  /*4540*/  LOP3.LUT R119, R6, 0x78, RZ, 0xfc, !PT ;  /* 0x0000007806777812 */ /* 0x000fe400078efcff */
[----:B------:R-:W-:Y:S01]  /*4550*/  IABS R120, R115 ;  /* 0x0000007300787213 */ /* 0x000fe20000000000 */
[----:B------:R-:W-:Y:S01]  /*4560*/  IMAD.MOV R103, RZ, RZ, -R41 ;  /* 0x000000ffff677224 */ /* 0x000fe200078e0a29 */
[----:B------:R-:W-:Y:S01]  /*4570*/  IABS R124, R119 ;  /* 0x00000077007c7213 */ /* 0x000fe20000000000 */
[--C-:B------:R-:W-:Y:S01]  /*4580*/  @!P5 IMAD.IADD R114, R114, 0x1, -R5.reuse ;  /* 0x000000017272d824 */ /* 0x100fe200078e0a05 */
[C---:B------:R-:W-:Y:S01]  /*4590*/  ISETP.GT.U32.AND P5, PT, R5.reuse, R110, PT ;  /* 0x0000006e0500720c */ /* 0x040fe20003fa4070 */
[----:B------:R-:W-:Y:S01]  /*45a0*/  @!P1 IMAD.MOV R102, RZ, RZ, -R102 ;  /* 0x000000ffff669224 */ /* 0x000fe200078e0a66 */
[----:B------:R-:W-:Y:S01]  /*45b0*/  ISETP.GT.U32.AND P1, PT, R5, R108, PT ;  /* 0x0000006c0500720c */ /* 0x000fe20003f24070 */
[----:B------:R-:W-:Y:S02]  /*45c0*/  @!P6 IMAD.IADD R116, R116, 0x1, -R5 ;  /* 0x000000017474e824 */ /* 0x000fe400078e0a05 */
[----:B------:R-:W-:-:S04]  /*45d0*/  IMAD.HI.U32 R41, R7, R122, RZ ;  /* 0x0000007a07297227 */ /* 0x000fc800078e00ff */
[----:B------:R-:W-:Y:S01]  /*45e0*/  IMAD.HI.U32 R101, R7, R120, RZ ;  /* 0x0000007807657227 */ /* 0x000fe200078e00ff */
[----:B------:R-:W-:-:S03]  /*45f0*/  ISETP.GT.U32.AND P6, PT, R5, R116, PT ;  /* 0x000000740500720c */ /* 0x000fc60003fc4070 */
[----:B------:R-:W-:Y:S02]  /*4600*/  IMAD R118, R5, R103, R118 ;  /* 0x0000006705767224 */ /* 0x000fe400078e0276 */
[----:B------:R-:W-:Y:S02]  /*4610*/  IMAD.MOV R103, RZ, RZ, -R41 ;  /* 0x000000ffff677224 */ /* 0x000fe400078e0a29 */
[----:B------:R-:W-:Y:S02]  /*4620*/  IMAD.MOV R101, RZ, RZ, -R101 ;  /* 0x000000ffff657224 */ /* 0x000fe400078e0a65 */
[----:B------:R-:W-:Y:S01]  /*4630*/  IMAD.HI.U32 R41, R7, R124, RZ ;  /* 0x0000007c07297227 */ /* 0x000fe200078e00ff */
[----:B------:R-:W-:-:S03]  /*4640*/  LOP3.LUT R121, R6, 0x7a, RZ, 0xfc, !PT ;  /* 0x0000007a06797812 */ /* 0x000fc600078efcff */
[C---:B------:R-:W-:Y:S02]  /*4650*/  IMAD R120, R5.reuse, R101, R120 ;  /* 0x0000006505787224 */ /* 0x040fe400078e0278 */
[----:B------:R-:W-:Y:S02]  /*4660*/  IMAD.MOV R41, RZ, RZ, -R41 ;  /* 0x000000ffff297224 */ /* 0x000fe400078e0a29 */
[----:B------:R-:W-:Y:S01]  /*4670*/  @!P4 IMAD.MOV R104, RZ, RZ, -R104 ;  /* 0x000000ffff68c224 */ /* 0x000fe200078e0a68 */
[C---:B------:R-:W-:Y:S01]  /*4680*/  ISETP.GT.U32.AND P4, PT, R5.reuse, R112, PT ;  /* 0x000000700500720c */ /* 0x040fe20003f84070 */
[--C-:B------:R-:W-:Y:S01]  /*4690*/  @!P1 IMAD.IADD R108, R108, 0x1, -R5.reuse ;  /* 0x000000016c6c9824 */ /* 0x100fe200078e0a05 */
[----:B------:R-:W-:Y:S01]  /*46a0*/  LOP3.LUT R101, R6, 0x7c, RZ, 0xfc, !PT ;  /* 0x0000007c06657812 */ /* 0x000fe200078efcff */
[C---:B------:R-:W-:Y:S01]  /*46b0*/  IMAD R6, R5.reuse, R41, R124 ;  /* 0x0000002905067224 */ /* 0x040fe200078e027c */
[C---:B------:R-:W-:Y:S01]  /*46c0*/  ISETP.GT.U32.AND P1, PT, R5.reuse, R118, PT ;  /* 0x000000760500720c */ /* 0x040fe20003f24070 */
[--C-:B------:R-:W-:Y:S01]  /*46d0*/  @!P5 IMAD.IADD R110, R110, 0x1, -R5.reuse ;  /* 0x000000016e6ed824 */ /* 0x100fe200078e0a05 */
[C---:B------:R-:W-:Y:S01]  /*46e0*/  ISETP.GT.U32.AND P5, PT, R5.reuse, R120, PT ;  /* 0x000000780500720c */ /* 0x040fe20003fa4070 */
[--C-:B------:R-:W-:Y:S01]  /*46f0*/  @!P6 IMAD.IADD R116, R116, 0x1, -R5.reuse ;  /* 0x000000017474e824 */ /* 0x100fe200078e0a05 */
[C---:B------:R-:W-:Y:S01]  /*4700*/  ISETP.GT.U32.AND P6, PT, R5.reuse, R6, PT ;  /* 0x000000060500720c */ /* 0x040fe20003fc4070 */
[C---:B------:R-:W-:Y:S01]  /*4710*/  IMAD R122, R5.reuse, R103, R122 ;  /* 0x00000067057a7224 */ /* 0x040fe200078e027a */
[----:B------:R-:W-:Y:S01]  /*4720*/  IABS R124, R121 ;  /* 0x00000079007c7213 */ /* 0x000fe20000000000 */
[----:B------:R-:W-:Y:S01]  /*4730*/  @!P0 IMAD.MOV R106, RZ, RZ, -R106 ;  /* 0x000000ffff6a8224 */ /* 0x000fe200078e0a6a */
[C---:B------:R-:W-:Y:S01]  /*4740*/  ISETP.GT.U32.AND P0, PT, R5.reuse, R114, PT ;  /* 0x000000720500720c */ /* 0x040fe20003f04070 */
[----:B------:R-:W-:Y:S01]  /*4750*/  @!P4 IMAD.IADD R112, R112, 0x1, -R5 ;  /* 0x000000017070c824 */ /* 0x000fe200078e0a05 */
[----:B------:R-:W-:Y:S01]  /*4760*/  ISETP.GT.U32.AND P4, PT, R5, R122, PT ;  /* 0x0000007a0500720c */ /* 0x000fe20003f84070 */
[----:B------:R-:W-:-:S04]  /*4770*/  IMAD.HI.U32 R41, R7, R124, RZ ;  /* 0x0000007c07297227 */ /* 0x000fc800078e00ff */
[--C-:B------:R-:W-:Y:S02]  /*4780*/  @!P1 IMAD.IADD R118, R118, 0x1, -R5.reuse ;  /* 0x0000000176769824 */ /* 0x100fe400078e0a05 */
[--C-:B------:R-:W-:Y:S01]  /*4790*/  @!P5 IMAD.IADD R120, R120, 0x1, -R5.reuse ;  /* 0x000000017878d824 */ /* 0x100fe200078e0a05 */
[----:B------:R-:W-:Y:S01]  /*47a0*/  ISETP.GE.AND P5, PT, R111, RZ, PT ;  /* 0x000000ff6f00720c */ /* 0x000fe20003fa6270 */
[----:B------:R-:W-:Y:S01]  /*47b0*/  @!P6 IMAD.IADD R6, R6, 0x1, -R5 ;  /* 0x000000010606e824 */ /* 0x000fe200078e0a05 */
[----:B------:R-:W-:Y:S01]  /*47c0*/  ISETP.GT.U32.AND P6, PT, R5, R118, PT ;  /* 0x000000760500720c */ /* 0x000fe20003fc4070 */
[----:B------:R-:W-:Y:S01]  /*47d0*/  IMAD.MOV R41, RZ, RZ, -R41 ;  /* 0x000000ffff297224 */ /* 0x000fe200078e0a29 */
[----:B------:R-:W-:Y:S01]  /*47e0*/  IABS R126, R101 ;  /* 0x00000065007e7213 */ /* 0x000fe20000000000 */
[--C-:B------:R-:W-:Y:S02]  /*47f0*/  @!P0 IMAD.IADD R114, R114, 0x1, -R5.reuse ;  /* 0x0000000172728824 */ /* 0x100fe400078e0a05 */
[----:B------:R-:W-:Y:S01]  /*4800*/  @!P4 IMAD.IADD R122, R122, 0x1, -R5 ;  /* 0x000000017a7ac824 */ /* 0x000fe200078e0a05 */
[----:B------:R-:W-:Y:S01]  /*4810*/  ISETP.GE.AND P4, PT, R105, RZ, PT ;  /* 0x000000ff6900720c */ /* 0x000fe20003f86270 */
[----:B------:R-:W-:-:S02]  /*4820*/  IMAD R124, R5, R41, R124 ;  /* 0x00000029057c7224 */ /* 0x000fc400078e027c */
[----:B------:R-:W-:-:S04]  /*4830*/  IMAD.HI.U32 R7, R7, R126, RZ ;  /* 0x0000007e07077227 */ /* 0x000fc800078e00ff */
[----:B------:R-:W-:Y:S01]  /*4840*/  @!P5 IMAD.MOV R114, RZ, RZ, -R114 ;  /* 0x000000ffff72d224 */ /* 0x000fe200078e0a72 */
[----:B------:R-:W-:Y:S01]  /*4850*/  ISETP.GT.U32.AND P5, PT, R5, R124, PT ;  /* 0x0000007c0500720c */ /* 0x000fe20003fa4070 */
[----:B------:R-:W-:Y:S01]  /*4860*/  IMAD.MOV R7, RZ, RZ, -R7 ;  /* 0x000000ffff077224 */ /* 0x000fe200078e0a07 */
[----:B------:R-:W-:Y:S01]  /*4870*/  ISETP.GE.AND P0, PT, R107, RZ, PT ;  /* 0x000000ff6b00720c */ /* 0x000fe20003f06270 */
[----:B------:R-:W-:Y:S01]  /*4880*/  @!P6 IMAD.IADD R118, R118, 0x1, -R5 ;  /* 0x000000017676e824 */ /* 0x000fe200078e0a05 */
[----:B------:R-:W-:Y:S01]  /*4890*/  ISETP.GE.AND P1, PT, R109, RZ, PT ;  /* 0x000000ff6d00720c */ /* 0x000fe20003f26270 */
[----:B------:R-:W-:Y:S01]  /*48a0*/  IMAD R126, R5, R7, R126 ;  /* 0x00000007057e7224 */ /* 0x000fe200078e027e */
[----:B------:R-:W-:Y:S01]  /*48b0*/  ISETP.GE.AND P6, PT, R113, RZ, PT ;  /* 0x000000ff7100720c */ /* 0x000fe20003fc6270 */
[----:B------:R-:W-:-:S03]  /*48c0*/  @!P4 IMAD.MOV R116, RZ, RZ, -R116 ;  /* 0x000000ffff74c224 */ /* 0x000fc600078e0a74 */
[----:B------:R-:W-:-:S03]  /*48d0*/  ISETP.GT.U32.AND P4, PT, R5, R126, PT ;  /* 0x0000007e0500720c */ /* 0x000fc60003f84070 */
[--C-:B------:R-:W-:Y:S02]  /*48e0*/  @!P5 IMAD.IADD R124, R124, 0x1, -R5.reuse ;  /* 0x000000017c7cd824 */ /* 0x100fe400078e0a05 */
[----:B------:R-:W-:Y:S01]  /*48f0*/  @!P0 IMAD.MOV R110, RZ, RZ, -R110 ;  /* 0x000000ffff6e8224 */ /* 0x000fe200078e0a6e */
[C---:B------:R-:W-:Y:S01]  /*4900*/  ISETP.GT.U32.AND P0, PT, R5.reuse, R120, PT ;  /* 0x000000780500720c */ /* 0x040fe20003f04070 */
[----:B------:R-:W-:Y:S01]  /*4910*/  @!P1 IMAD.MOV R112, RZ, RZ, -R112 ;  /* 0x000000ffff709224 */ /* 0x000fe200078e0a70 */
[C---:B------:R-:W-:Y:S01]  /*4920*/  ISETP.GT.U32.AND P1, PT, R5.reuse, R6, PT ;  /* 0x000000060500720c */ /* 0x040fe20003f24070 */
[----:B------:R-:W-:Y:S01]  /*4930*/  @!P2 IMAD.MOV R108, RZ, RZ, -R108 ;  /* 0x000000ffff6ca224 */ /* 0x000fe200078e0a6c */
[C---:B------:R-:W-:Y:S01]  /*4940*/  ISETP.GT.U32.AND P2, PT, R5.reuse, R122, PT ;  /* 0x0000007a0500720c */ /* 0x040fe20003f44070 */
[----:B------:R-:W-:Y:S01]  /*4950*/  @!P6 IMAD.MOV R118, RZ, RZ, -R118 ;  /* 0x000000ffff76e224 */ /* 0x000fe200078e0a76 */
[----:B------:R-:W-:Y:S01]  /*4960*/  ISETP.GT.U32.AND P6, PT, R5, R124, PT ;  /* 0x0000007c0500720c */ /* 0x000fe20003fc4070 */
[----:B------:R-:W-:Y:S01]  /*4970*/  @!P4 IMAD.IADD R126, R126, 0x1, -R5 ;  /* 0x000000017e7ec824 */ /* 0x000fe200078e0a05 */
[----:B------:R-:W-:-:S04]  /*4980*/  LOP3.LUT R103, R2, 0xc0, RZ, 0xc0, !PT ;  /* 0x000000c002677812 */ /* 0x000fc800078ec0ff */
[----:B------:R-:W-:Y:S01]  /*4990*/  ISETP.GT.U32.AND P4, PT, R5, R126, PT ;  /* 0x0000007e0500720c */ /* 0x000fe20003f84070 */
[--C-:B------:R-:W-:Y:S01]  /*49a0*/  @!P0 IMAD.IADD R120, R120, 0x1, -R5.reuse ;  /* 0x0000000178788824 */ /* 0x100fe200078e0a05 */
[----:B------:R-:W-:Y:S01]  /*49b0*/  ISETP.GE.AND P0, PT, R115, RZ, PT ;  /* 0x000000ff7300720c */ /* 0x000fe20003f06270 */
[--C-:B------:R-:W-:Y:S01]  /*49c0*/  @!P1 IMAD.IADD R6, R6, 0x1, -R5.reuse ;  /* 0x0000000106069824 */ /* 0x100fe200078e0a05 */
[----:B------:R-:W-:Y:S01]  /*49d0*/  ISETP.GE.AND P1, PT, R119, RZ, PT ;  /* 0x000000ff7700720c */ /* 0x000fe20003f26270 */
[--C-:B------:R-:W-:Y:S01]  /*49e0*/  @!P2 IMAD.IADD R122, R122, 0x1, -R5.reuse ;  /* 0x000000017a7aa824 */ /* 0x100fe200078e0a05 */
[----:B------:R-:W-:Y:S01]  /*49f0*/  ISETP.GE.AND P2, PT, R117, RZ, PT ;  /* 0x000000ff7500720c */ /* 0x000fe20003f46270 */
[----:B------:R-:W-:Y:S01]  /*4a00*/  @!P6 IMAD.IADD R124, R124, 0x1, -R5 ;  /* 0x000000017c7ce824 */ /* 0x000fe200078e0a05 */
[----:B------:R-:W-:Y:S02]  /*4a10*/  ISETP.GE.AND P5, PT, R121, RZ, PT ;  /* 0x000000ff7900720c */ /* 0x000fe40003fa6270 */
[----:B------:R-:W-:-:S02]  /*4a20*/  ISETP.GE.AND P6, PT, R101, RZ, PT ;  /* 0x000000ff6500720c */ /* 0x000fc40003fc6270 */
[----:B------:R-:W-:Y:S01]  /*4a30*/  SHF.R.U32.HI R7, RZ, 0x2, R103 ;  /* 0x00000002ff077819 */ /* 0x000fe20000011667 */
[----:B------:R-:W-:-:S03]  /*4a40*/  @!P4 IMAD.IADD R126, R126, 0x1, -R5 ;  /* 0x000000017e7ec824 */ /* 0x000fc600078e0a05 */
[----:B------:R-:W-:Y:S01]  /*4a50*/  LOP3.LUT R202, R202, R7, RZ, 0x3c, !PT ;  /* 0x00000007caca7212 */ /* 0x000fe200078e3cff */
[----:B------:R-:W-:Y:S01]  /*4a60*/  IMAD.MOV.U32 R7, RZ, RZ, R6 ;  /* 0x000000ffff077224 */ /* 0x000fe200078e0006 */
[C---:B------:R-:W-:Y:S01]  /*4a70*/  LOP3.LUT R103, R4.reuse, 0x8, RZ, 0xfc, !PT ;  /* 0x0000000804677812 */ /* 0x040fe200078efcff */
[----:B------:R-:W-:Y:S01]  /*4a80*/  @!P0 IMAD.MOV R120, RZ, RZ, -R120 ;  /* 0x000000ffff788224 */ /* 0x000fe200078e0a78 */
[----:B------:R-:W-:Y:S01]  /*4a90*/  LOP3.LUT R105, R4, 0xc, RZ, 0xfc, !PT ;  /* 0x0000000c04697812 */ /* 0x000fe200078efcff */
[----:B------:R-:W-:Y:S01]  /*4aa0*/  @!P1 IMAD.MOV R7, RZ, RZ, -R7 ;  /* 0x000000ffff079224 */ /* 0x000fe200078e0a07 */
[----:B------:R-:W-:Y:S01]  /*4ab0*/  PLOP3.LUT P0, PT, PT, PT, UP1, 0x80, 0x8 ;  /* 0x000000000008781c */ /* 0x000fe20003f0f018 */
[----:B------:R-:W-:Y:S01]  /*4ac0*/  @!P2 IMAD.MOV R122, RZ, RZ, -R122 ;  /* 0x000000ffff7aa224 */ /* 0x000fe200078e0a7a */
[----:B------:R-:W-:Y:S01]  /*4ad0*/  PLOP3.LUT P1, PT, PT, PT, UP1, 0x80, 0x8 ;  /* 0x000000000008781c */ /* 0x000fe20003f2f018 */
[----:B------:R-:W-:Y:S01]  /*4ae0*/  @!P5 IMAD.MOV R124, RZ, RZ, -R124 ;  /* 0x000000ffff7cd224 */ /* 0x000fe200078e0a7c */
[----:B------:R-:W-:Y:S01]  /*4af0*/  ISETP.NE.AND P4, PT, R39, RZ, PT ;  /* 0x000000ff2700720c */ /* 0x000fe20003f85270 */
[----:B------:R-:W-:Y:S01]  /*4b00*/  @!P6 IMAD.MOV R126, RZ, RZ, -R126 ;  /* 0x000000ffff7ee224 */ /* 0x000fe200078e0a7e */
[----:B------:R-:W-:-:S02]  /*4b10*/  LOP3.LUT R6, RZ, R39, RZ, 0x33, !PT ;  /* 0x00000027ff067212 */ /* 0x000fc400078e33ff */
[----:B------:R-:W-:Y:S02]  /*4b20*/  LOP3.LUT R41, R4, 0x4, RZ, 0xfc, !PT ;  /* 0x0000000404297812 */ /* 0x000fe400078efcff */
[----:B------:R-:W-:Y:S02]  /*4b30*/  PLOP3.LUT P2, PT, PT, PT, UP1, 0x80, 0x8 ;  /* 0x000000000008781c */ /* 0x000fe40003f4f018 */
[----:B------:R-:W-:Y:S02]  /*4b40*/  ISETP.LT.AND P0, PT, R103, UR8, P0 ;  /* 0x0000000867007c0c */ /* 0x000fe40008701270 */
[----:B------:R-:W-:Y:S02]  /*4b50*/  ISETP.LT.AND P1, PT, R105, UR8, P1 ;  /* 0x0000000869007c0c */ /* 0x000fe40008f21270 */
[C---:B------:R-:W-:Y:S02]  /*4b60*/  SEL R152, R6.reuse, R70, !P4 ;  /* 0x0000004606987207 */ /* 0x040fe40006000000 */
[----:B------:R-:W-:-:S02]  /*4b70*/  SEL R184, R6, R71, !P4 ;  /* 0x0000004706b87207 */ /* 0x000fc40006000000 */
[C---:B------:R-:W-:Y:S02]  /*4b80*/  SEL R154, R6.reuse, R74, !P4 ;  /* 0x0000004a069a7207 */ /* 0x040fe40006000000 */
[C---:B------:R-:W-:Y:S02]  /*4b90*/  SEL R186, R6.reuse, R75, !P4 ;  /* 0x0000004b06ba7207 */ /* 0x040fe40006000000 */
[C---:B------:R-:W-:Y:S02]  /*4ba0*/  SEL R156, R6.reuse, R78, !P4 ;  /* 0x0000004e069c7207 */ /* 0x040fe40006000000 */
[C---:B------:R-:W-:Y:S02]  /*4bb0*/  SEL R188, R6.reuse, R79, !P4 ;  /* 0x0000004f06bc7207 */ /* 0x040fe40006000000 */
        /* <DEDUP_REMOVED lines=57> */
[----:B------:R-:W-:Y:S02]  /*4f50*/  SEL R220, R6, R8, !P4 ;  /* 0x0000000806dc7207 */ /* 0x000fe40006000000 */
[----:B------:R-:W-:Y:S02]  /*4f60*/  ISETP.LT.AND P2, PT, R41, UR8, P2 ;  /* 0x0000000829007c0c */ /* 0x000fe40009741270 */
[----:B------:R-:W-:Y:S02]  /*4f70*/  LOP3.LUT R39, R4, 0x78, RZ, 0xfc, !PT ;  /* 0x0000007804277812 */ /* 0x000fe400078efcff */
[----:B------:R-:W-:Y:S02]  /*4f80*/  PLOP3.LUT P5, PT, PT, PT, UP1, 0x80, 0x8 ;  /* 0x000000000008781c */ /* 0x000fe40003faf018 */
[----:B------:R-:W-:-:S02]  /*4f90*/  PLOP3.LUT P4, PT, PT, PT, UP1, 0x80, 0x8 ;  /* 0x000000000008781c */ /* 0x000fc40003f8f018 */
[C---:B------:R-:W-:Y:S02]  /*4fa0*/  LOP3.LUT R41, R4.reuse, 0x7c, RZ, 0xfc, !PT ;  /* 0x0000007c04297812 */ /* 0x040fe400078efcff */
[----:B------:R-:W-:Y:S02]  /*4fb0*/  PLOP3.LUT P6, PT, PT, PT, UP1, 0x80, 0x8 ;  /* 0x000000000008781c */ /* 0x000fe40003fcf018 */
[----:B------:R-:W-:Y:S02]  /*4fc0*/  ISETP.LT.AND P5, PT, R39, UR8, P5 ;  /* 0x0000000827007c0c */ /* 0x000fe4000afa1270 */
[----:B------:R-:W-:Y:S02]  /*4fd0*/  ISETP.LT.AND P4, PT, R4, UR8, P4 ;  /* 0x0000000804007c0c */ /* 0x000fe4000a781270 */
[----:B------:R-:W-:Y:S02]  /*4fe0*/  ISETP.LT.AND P6, PT, R41, UR8, P6 ;  /* 0x0000000829007c0c */ /* 0x000fe4000b7c1270 */
[----:B------:R-:W-:-:S02]  /*4ff0*/  PRMT R225, RZ, 0x7610, R225 ;  /* 0x00007610ffe17816 */ /* 0x000fc400000000e1 */
[----:B------:R-:W-:Y:S02]  /*5000*/  PRMT R229, RZ, 0x7610, R229 ;  /* 0x00007610ffe57816 */ /* 0x000fe400000000e5 */
[----:B------:R-:W-:Y:S02]  /*5010*/  PRMT R227, RZ, 0x7610, R227 ;  /* 0x00007610ffe37816 */ /* 0x000fe400000000e3 */
[----:B------:R-:W-:Y:S01]  /*5020*/  PRMT R210, RZ, 0x7610, R210 ;  /* 0x00007610ffd27816 */ /* 0x000fe200000000d2 */
[----:B------:R0:W2:Y:S04]  /*5030*/  @P5 LDG.E.U16 R225, desc[UR22][R42.64] ;  /* 0x000000162ae15981 */ /* 0x0000a8000c1e1500 */
[----:B------:R-:W2:Y:S04]  /*5040*/  @P4 LDG.E.U16 R229, desc[UR22][R62.64] ;  /* 0x000000163ee54981 */ /* 0x000ea8000c1e1500 */
[----:B------:R-:W2:Y:S04]  /*5050*/  @P0 LDG.E.U16 R227, desc[UR22][R66.64] ;  /* 0x0000001642e30981 */ /* 0x000ea8000c1e1500 */
[----:B------:R1:W2:Y:S01]  /*5060*/  @P6 LDG.E.U16 R210, desc[UR22][R44.64] ;  /* 0x000000162cd26981 */ /* 0x0002a2000c1e1500 */
[----:B------:R-:W-:-:S02]  /*5070*/  LOP3.LUT R51, R2, 0x7f, RZ, 0xc0, !PT ;  /* 0x0000007f02337812 */ /* 0x000fc400078ec0ff */
[----:B------:R-:W-:-:S03]  /*5080*/  PLOP3.LUT P0, PT, PT, PT, UP1, 0x80, 0x8 ;  /* 0x000000000008781c */ /* 0x000fc60003f0f018 */
[C---:B------:R-:W-:Y:S01]  /*5090*/  IMAD R197, R51.reuse, UR11, RZ ;  /* 0x0000000b33c57c24 */ /* 0x040fe2000f8e02ff */
[----:B------:R-:W-:Y:S01]  /*50a0*/  ISETP.LT.AND P0, PT, R51, UR8, P0 ;  /* 0x0000000833007c0c */ /* 0x000fe20008701270 */
[----:B------:R-:W-:-:S03]  /*50b0*/  IMAD R72, R101, UR6, RZ ;  /* 0x0000000665487c24 */ /* 0x000fc6000f8e02ff */
[----:B------:R-:W-:Y:S01]  /*50c0*/  LEA R189, P4, R197, UR18, 0x1 ;  /* 0x00000012c5bd7c11 */ /* 0x000fe2000f8808ff */
[----:B------:R-:W-:-:S03]  /*50d0*/  IMAD R100, R70, UR6, RZ ;  /* 0x0000000646647c24 */ /* 0x000fc6000f8e02ff */
[----:B------:R-:W-:Y:S02]  /*50e0*/  LEA.HI.X.SX32 R197, R197, UR19, 0x1, P4 ;  /* 0x00000013c5c57c11 */ /* 0x000fe4000a0f0eff */
[C---:B------:R-:W-:Y:S01]  /*50f0*/  LEA R70, P4, R72.reuse, R189, 0x1 ;  /* 0x000000bd48467211 */ /* 0x040fe200078808ff */
[----:B------:R-:W-:Y:S01]  /*5100*/  IMAD R112, R71, UR6, RZ ;  /* 0x0000000647707c24 */ /* 0x000fe2000f8e02ff */
[----:B------:R-:W-:Y:S02]  /*5110*/  PRMT R6, RZ, 0x7610, R6 ;  /* 0x00007610ff067816 */ /* 0x000fe40000000006 */
[----:B------:R-:W-:Y:S02]  /*5120*/  PRMT R8, RZ, 0x7610, R8 ;  /* 0x00007610ff087816 */ /* 0x000fe40000000008 */
[----:B------:R-:W-:Y:S01]  /*5130*/  PRMT R251, RZ, 0x7610, R251 ;  /* 0x00007610fffb7816 */ /* 0x000fe200000000fb */
[----:B------:R-:W-:Y:S01]  /*5140*/  IMAD R82, R103, UR6, RZ ;  /* 0x0000000667527c24 */ /* 0x000fe2000f8e02ff */
[----:B------:R-:W-:Y:S01]  /*5150*/  LEA.HI.X.SX32 R71, R72, R197, 0x1, P4 ;  /* 0x000000c548477211 */ /* 0x000fe200020f0eff */
[----:B------:R-:W-:Y:S01]  /*5160*/  IMAD R84, R105, UR6, RZ ;  /* 0x0000000669547c24 */ /* 0x000fe2000f8e02ff */
[----:B------:R-:W2:Y:S01]  /*5170*/  @P2 LDG.E.U16 R6, desc[UR22][R64.64] ;  /* 0x0000001640062981 */ /* 0x000ea2000c1e1500 */
[----:B------:R-:W-:Y:S01]  /*5180*/  IMAD R86, R107, UR6, RZ ;  /* 0x000000066b567c24 */ /* 0x000fe2000f8e02ff */
[-C--:B------:R-:W-:Y:S01]  /*5190*/  LEA R72, P5, R82, R189.reuse, 0x1 ;  /* 0x000000bd52487211 */ /* 0x080fe200078a08ff */
[----:B------:R-:W-:Y:S01]  /*51a0*/  IMAD R90, R111, UR6, RZ ;  /* 0x000000066f5a7c24 */ /* 0x000fe2000f8e02ff */
[----:B------:R-:W2:Y:S01]  /*51b0*/  @P1 LDG.E.U16 R8, desc[UR22][R68.64] ;  /* 0x0000001644081981 */ /* 0x000ea2000c1e1500 */
[----:B------:R-:W-:Y:S01]  /*51c0*/  IMAD R116, R74, UR6, RZ ;  /* 0x000000064a747c24 */ /* 0x000fe2000f8e02ff */
[----:B------:R-:W-:Y:S01]  /*51d0*/  LEA R74, P4, R84, R189, 0x1 ;  /* 0x000000bd544a7211 */ /* 0x000fe200078808ff */
[----:B------:R-:W-:Y:S01]  /*51e0*/  IMAD R88, R109, UR6, RZ ;  /* 0x000000066d587c24 */ /* 0x000fe2000f8e02ff */
[----:B------:R-:W2:Y:S01]  /*51f0*/  @P0 LDG.E.U16 R251, desc[UR22][R70.64] ;  /* 0x0000001646fb0981 */ /* 0x000ea2000c1e1500 */
[----:B------:R-:W-:-:S02]  /*5200*/  IMAD R92, R113, UR6, RZ ;  /* 0x00000006715c7c24 */ /* 0x000fc4000f8e02ff */
[----:B------:R-:W-:Y:S01]  /*5210*/  IMAD R94, R115, UR6, RZ ;  /* 0x00000006735e7c24 */ /* 0x000fe2000f8e02ff */
[----:B------:R-:W-:Y:S01]  /*5220*/  PRMT R247, RZ, 0x7610, R247 ;  /* 0x00007610fff77816 */ /* 0x000fe200000000f7 */
[----:B------:R-:W-:Y:S01]  /*5230*/  IMAD R102, R73, UR6, RZ ;  /* 0x0000000649667c24 */ /* 0x000fe2000f8e02ff */
[----:B------:R-:W-:Y:S01]  /*5240*/  LEA.HI.X.SX32 R73, R82, R197, 0x1, P5 ;  /* 0x000000c552497211 */ /* 0x000fe200028f0eff */
[----:B------:R-:W-:Y:S01]  /*5250*/  IMAD R104, R76, UR6, RZ ;  /* 0x000000064c687c24 */ /* 0x000fe2000f8e02ff */
[-C--:B------:R-:W-:Y:S01]  /*5260*/  LEA R76, P2, R86, R189.reuse, 0x1 ;  /* 0x000000bd564c7211 */ /* 0x080fe200078408ff */
[----:B------:R-:W-:Y:S01]  /*5270*/  IMAD R108, R80, UR6, RZ ;  /* 0x00000006506c7c24 */ /* 0x000fe2000f8e02ff */
[----:B------:R-:W-:Y:S01]  /*5280*/  LEA R80, P1, R90, R189, 0x1 ;  /* 0x000000bd5a507211 */ /* 0x000fe200078208ff */
[----:B------:R-:W-:Y:S01]  /*5290*/  IMAD R120, R75, UR6, RZ ;  /* 0x000000064b787c24 */ /* 0x000fe2000f8e02ff */
[----:B------:R-:W-:Y:S01]  /*52a0*/  LEA.HI.X.SX32 R75, R84, R197, 0x1, P4 ;  /* 0x000000c5544b7211 */ /* 0x000fe200020f0eff */
[----:B------:R-:W-:Y:S01]  /*52b0*/  IMAD R96, R117, UR6, RZ ;  /* 0x0000000675607c24 */ /* 0x000fe2000f8e02ff */
[-C--:B------:R-:W-:Y:S01]  /*52c0*/  LEA R82, P5, R92, R189.reuse, 0x1 ;  /* 0x000000bd5c527211 */ /* 0x080fe200078a08ff */
[----:B------:R-:W-:Y:S01]  /*52d0*/  IMAD R124, R78, UR6, RZ ;  /* 0x000000064e7c7c24 */ /* 0x000fe2000f8e02ff */
[-C--:B------:R-:W-:Y:S01]  /*52e0*/  LEA R78, P6, R88, R189.reuse, 0x1 ;  /* 0x000000bd584e7211 */ /* 0x080fe200078c08ff */
[----:B------:R-:W-:Y:S01]  /*52f0*/  IMAD R98, R119, UR6, RZ ;  /* 0x0000000677627c24 */ /* 0x000fe2000f8e02ff */
[----:B------:R-:W-:Y:S01]  /*5300*/  LEA R84, P4, R94, R189, 0x1 ;  /* 0x000000bd5e547211 */ /* 0x000fe200078808ff */
[----:B------:R-:W-:Y:S01]  /*5310*/  IMAD R106, R77, UR6, RZ ;  /* 0x000000064d6a7c24 */ /* 0x000fe2000f8e02ff */
[----:B------:R-:W-:Y:S01]  /*5320*/  PRMT R243, RZ, 0x7610, R243 ;  /* 0x00007610fff37816 */ /* 0x000fe200000000f3 */
[----:B------:R-:W-:Y:S01]  /*5330*/  IMAD R110, R81, UR6, RZ ;  /* 0x00000006516e7c24 */ /* 0x000fe2000f8e02ff */
[-C--:B------:R-:W-:Y:S01]  /*5340*/  LEA.HI.X.SX32 R77, R86, R197.reuse, 0x1, P2 ;  /* 0x000000c5564d7211 */ /* 0x080fe200010f0eff */
[----:B------:R-:W-:Y:S01]  /*5350*/  IMAD R114, R85, UR6, RZ ;  /* 0x0000000655727c24 */ /* 0x000fe2000f8e02ff */
[----:B------:R-:W-:Y:S01]  /*5360*/  LEA.HI.X.SX32 R81, R90, R197, 0x1, P1 ;  /* 0x000000c55a517211 */ /* 0x000fe200008f0eff */
[----:B------:R-:W-:Y:S01]  /*5370*/  IMAD R126, R79, UR6, RZ ;  /* 0x000000064f7e7c24 */ /* 0x000fe2000f8e02ff */
[----:B------:R-:W-:Y:S01]  /*5380*/  LEA R86, P2, R96, R189, 0x1 ;  /* 0x000000bd60567211 */ /* 0x000fe200078408ff */
[----:B------:R-:W2:Y:S01]  /*5390*/  @P0 LDG.E.U16 R247, desc[UR22][R74.64] ;  /* 0x000000164af70981 */ /* 0x000ea2000c1e1500 */
[----:B------:R-:W-:-:S02]  /*53a0*/  LEA.HI.X.SX32 R79, R88, R197, 0x1, P6 ;  /* 0x000000c5584f7211 */ /* 0x000fc400030f0eff */
[----:B------:R-:W-:Y:S02]  /*53b0*/  LEA R90, P1, R100, R189, 0x1 ;  /* 0x000000bd645a7211 */ /* 0x000fe400078208ff */
[-C--:B------:R-:W-:Y:S02]  /*53c0*/  LEA.HI.X.SX32 R83, R92, R197.reuse, 0x1, P5 ;  /* 0x000000c55c537211 */ /* 0x080fe400028f0eff */
[----:B------:R-:W-:Y:S02]  /*53d0*/  LEA.HI.X.SX32 R85, R94, R197, 0x1, P4 ;  /* 0x000000c55e557211 */ /* 0x000fe400020f0eff */
[-C--:B------:R-:W-:Y:S01]  /*53e0*/  LEA R88, P6, R98, R189.reuse, 0x1 ;  /* 0x000000bd62587211 */ /* 0x080fe200078c08ff */
[----:B------:R-:W-:Y:S01]  /*53f0*/  IMAD R118, R89, UR6, RZ ;  /* 0x0000000659767c24 */ /* 0x000fe2000f8e02ff */
[-C--:B------:R-:W-:Y:S01]  /*5400*/  LEA R92, P5, R102, R189.reuse, 0x1 ;  /* 0x000000bd665c7211 */ /* 0x080fe200078a08ff */
[----:B------:R-:W-:Y:S01]  /*5410*/  IMAD R122, R93, UR6, RZ ;  /* 0x000000065d7a7c24 */ /* 0x000fe2000f8e02ff */
[----:B------:R-:W-:Y:S01]  /*5420*/  LEA R94, P4, R104, R189, 0x1 ;  /* 0x000000bd685e7211 */ /* 0x000fe200078808ff */
[----:B------:R-:W4:Y:S01]  /*5430*/  @P0 LDG.E.U16 R243, desc[UR22][R82.64] ;  /* 0x0000001652f30981 */ /* 0x000f22000c1e1500 */
[----:B------:R-:W-:-:S02]  /*5440*/  PRMT R241, RZ, 0x7610, R241 ;  /* 0x00007610fff17816 */ /* 0x000fc400000000f1 */
[-C--:B------:R-:W-:Y:S02]  /*5450*/  LEA.HI.X.SX32 R87, R96, R197.reuse, 0x1, P2 ;  /* 0x000000c560577211 */ /* 0x080fe400010f0eff */
[----:B------:R-:W-:Y:S02]  /*5460*/  LEA.HI.X.SX32 R91, R100, R197, 0x1, P1 ;  /* 0x000000c5645b7211 */ /* 0x000fe400008f0eff */
[----:B------:R-:W-:Y:S02]  /*5470*/  LEA R96, P2, R106, R189, 0x1 ;  /* 0x000000bd6a607211 */ /* 0x000fe400078408ff */
[----:B------:R-:W-:Y:S02]  /*5480*/  LEA.HI.X.SX32 R89, R98, R197, 0x1, P6 ;  /* 0x000000c562597211 */ /* 0x000fe400030f0eff */
[----:B------:R-:W-:Y:S02]  /*5490*/  LEA R100, P1, R110, R189, 0x1 ;  /* 0x000000bd6e647211 */ /* 0x000fe400078208ff */
[----:B------:R-:W-:-:S02]  /*54a0*/  LEA.HI.X.SX32 R93, R102, R197, 0x1, P5 ;  /* 0x000000c5665d7211 */ /* 0x000fc400028f0eff */
[----:B------:R-:W-:Y:S02]  /*54b0*/  LEA.HI.X.SX32 R95, R104, R197, 0x1, P4 ;  /* 0x000000c5685f7211 */ /* 0x000fe400020f0eff */
[-C--:B------:R-:W-:Y:S02]  /*54c0*/  LEA R98, P6, R108, R189.reuse, 0x1 ;  /* 0x000000bd6c627211 */ /* 0x080fe400078c08ff */
[----:B------:R-:W-:Y:S02]  /*54d0*/  LEA R102, P5, R112, R189, 0x1 ;  /* 0x000000bd70667211 */ /* 0x000fe400078a08ff */
[----:B------:R-:W-:Y:S01]  /*54e0*/  PRMT R5, RZ, 0x7610, R5 ;  /* 0x00007610ff057816 */ /* 0x000fe20000000005 */
[----:B------:R-:W-:Y:S01]  /*54f0*/  IMAD R130, R130, UR6, RZ ;  /* 0x0000000682827c24 */ /* 0x000fe2000f8e02ff */
[-C--:B------:R-:W-:Y:S01]  /*5500*/  LEA.HI.X.SX32 R97, R106, R197.reuse, 0x1, P2 ;  /* 0x000000c56a617211 */ /* 0x080fe200010f0eff */
[----:B------:R-:W5:Y:S01]  /*5510*/  @P0 LDG.E.U16 R241, desc[UR22][R94.64] ;  /* 0x000000165ef10981 */ /* 0x000f62000c1e1500 */
[----:B------:R-:W-:Y:S01]  /*5520*/  LEA.HI.X.SX32 R101, R110, R197, 0x1, P1 ;  /* 0x000000c56e657211 */ /* 0x000fe200008f0eff */
[----:B------:R-:W-:Y:S01]  /*5530*/  IMAD R128, R128, UR6, RZ ;  /* 0x0000000680807c24 */ /* 0x000fe2000f8e02ff */
[----:B------:R-:W-:Y:S01]  /*5540*/  LEA R106, P2, R116, R189, 0x1 ;  /* 0x000000bd746a7211 */ /* 0x000fe200078408ff */
[----:B------:R-:W-:Y:S01]  /*5550*/  IMAD R132, R132, UR6, RZ ;  /* 0x0000000684847c24 */ /* 0x000fe2000f8e02ff */
[----:B------:R-:W-:Y:S01]  /*5560*/  LEA.HI.X.SX32 R99, R108, R197, 0x1, P6 ;  /* 0x000000c56c637211 */ /* 0x000fe200030f0eff */
[----:B------:R-:W5:Y:S01]  /*5570*/  @P0 LDG.E.U16 R5, desc[UR22][R90.64] ;  /* 0x000000165a050981 */ /* 0x000f62000c1e1500 */
[----:B------:R-:W-:-:S02]  /*5580*/  LEA R110, P1, R120, R189, 0x1 ;  /* 0x000000bd786e7211 */ /* 0x000fc400078208ff */
[----:B------:R-:W-:Y:S02]  /*5590*/  LEA.HI.X.SX32 R103, R112, R197, 0x1, P5 ;  /* 0x000000c570677211 */ /* 0x000fe400028f0eff */
[-C--:B------:R-:W-:Y:S02]  /*55a0*/  LEA R108, P6, R118, R189.reuse, 0x1 ;  /* 0x000000bd766c7211 */ /* 0x080fe400078c08ff */
[----:B------:R-:W-:Y:S02]  /*55b0*/  LEA R112, P5, R122, R189, 0x1 ;  /* 0x000000bd7a707211 */ /* 0x000fe400078a08ff */
[----:B------:R-:W-:Y:S02]  /*55c0*/  PRMT R7, RZ, 0x7610, R7 ;  /* 0x00007610ff077816 */ /* 0x000fe40000000007 */
[----:B------:R-:W-:Y:S01]  /*55d0*/  PRMT R15, RZ, 0x7610, R15 ;  /* 0x00007610ff0f7816 */ /* 0x000fe2000000000f */
[----:B------:R-:W-:Y:S01]  /*55e0*/  IMAD R136, R136, UR6, RZ ;  /* 0x0000000688887c24 */ /* 0x000fe2000f8e02ff */
[-C--:B------:R-:W-:Y:S01]  /*55f0*/  LEA.HI.X.SX32 R107, R116, R197.reuse, 0x1, P2 ;  /* 0x000000c5746b7211 */ /* 0x080fe200010f0eff */
[----:B------:R-:W-:Y:S01]  /*5600*/  IMAD R140, R140, UR6, RZ ;  /* 0x000000068c8c7c24 */ /* 0x000fe2000f8e02ff */
[----:B------:R-:W-:Y:S01]  /*5610*/  LEA.HI.X.SX32 R111, R120, R197, 0x1, P1 ;  /* 0x000000c5786f7211 */ /* 0x000fe200008f0eff */
[----:B------:R-:W-:Y:S01]  /*5620*/  IMAD R138, R138, UR6, RZ ;  /* 0x000000068a8a7c24 */ /* 0x000fe2000f8e02ff */
[-C--:B------:R-:W-:Y:S01]  /*5630*/  LEA R104, P4, R114, R189.reuse, 0x1 ;  /* 0x000000bd72687211 */ /* 0x080fe200078808ff */
[----:B------:R-:W-:Y:S01]  /*5640*/  IMAD R142, R142, UR6, RZ ;  /* 0x000000068e8e7c24 */ /* 0x000fe2000f8e02ff */
[----:B------:R-:W-:Y:S01]  /*5650*/  LEA R116, P2, R126, R189, 0x1 ;  /* 0x000000bd7e747211 */ /* 0x000fe200078408ff */
[----:B------:R-:W5:Y:S01]  /*5660*/  @P0 LDG.E.U16 R7, desc[UR22][R98.64] ;  /* 0x0000001662070981 */ /* 0x000f62000c1e1500 */
[----:B------:R-:W-:-:S02]  /*5670*/  LEA.HI.X.SX32 R109, R118, R197, 0x1, P6 ;  /* 0x000000c5766d7211 */ /* 0x000fc400030f0eff */
[----:B------:R-:W-:Y:S01]  /*5680*/  LEA R120, P1, R130, R189, 0x1 ;  /* 0x000000bd82787211 */ /* 0x000fe200078208ff */
[----:B------:R-:W5:Y:S01]  /*5690*/  @P0 LDG.E.U16 R15, desc[UR22][R102.64] ;  /* 0x00000016660f0981 */ /* 0x000f62000c1e1500 */
[----:B------:R-:W-:Y:S02]  /*56a0*/  LEA.HI.X.SX32 R113, R122, R197, 0x1, P5 ;  /* 0x000000c57a717211 */ /* 0x000fe400028f0eff */
[-C--:B------:R-:W-:Y:S02]  /*56b0*/  LEA R118, P6, R128, R189.reuse, 0x1 ;  /* 0x000000bd80767211 */ /* 0x080fe400078c08ff */
[----:B------:R-:W-:Y:S02]  /*56c0*/  LEA R122, P5, R132, R189, 0x1 ;  /* 0x000000bd847a7211 */ /* 0x000fe400078a08ff */
[----:B------:R-:W-:Y:S02]  /*56d0*/  PRMT R9, RZ, 0x7610, R9 ;  /* 0x00007610ff097816 */ /* 0x000fe40000000009 */
[----:B------:R-:W-:-:S02]  /*56e0*/  LEA.HI.X.SX32 R105, R114, R197, 0x1, P4 ;  /* 0x000000c572697211 */ /* 0x000fc400020f0eff */
[-C--:B------:R-:W-:Y:S02]  /*56f0*/  LEA.HI.X.SX32 R117, R126, R197.reuse, 0x1, P2 ;  /* 0x000000c57e757211 */ /* 0x080fe400010f0eff */
[----:B------:R-:W-:Y:S02]  /*5700*/  LEA.HI.X.SX32 R121, R130, R197, 0x1, P1 ;  /* 0x000000c582797211 */ /* 0x000fe400008f0eff */
[----:B------:R-:W-:Y:S01]  /*5710*/  PRMT R13, RZ, 0x7610, R13 ;  /* 0x00007610ff0d7816 */ /* 0x000fe2000000000d */
[----:B------:R-:W-:Y:S01]  /*5720*/  IMAD R134, R134, UR6, RZ ;  /* 0x0000000686867c24 */ /* 0x000fe2000f8e02ff */
[-C--:B------:R-:W-:Y:S01]  /*5730*/  LEA R114, P4, R124, R189.reuse, 0x1 ;  /* 0x000000bd7c727211 */ /* 0x080fe200078808ff */
[----:B------:R-:W5:Y:S01]  /*5740*/  @P0 LDG.E.U16 R9, desc[UR22][R106.64] ;  /* 0x000000166a090981 */ /* 0x000f62000c1e1500 */
[----:B------:R-:W-:Y:S02]  /*5750*/  LEA R126, P2, R136, R189, 0x1 ;  /* 0x000000bd887e7211 */ /* 0x000fe400078408ff */
[----:B------:R-:W-:-:S02]  /*5760*/  LEA.HI.X.SX32 R119, R128, R197, 0x1, P6 ;  /* 0x000000c580777211 */ /* 0x000fc400030f0eff */
[----:B------:R-:W-:Y:S02]  /*5770*/  LEA R130, P1, R140, R189, 0x1 ;  /* 0x000000bd8c827211 */ /* 0x000fe400078208ff */
[----:B------:R-:W-:Y:S01]  /*5780*/  LEA.HI.X.SX32 R123, R132, R197, 0x1, P5 ;  /* 0x000000c5847b7211 */ /* 0x000fe200028f0eff */
[----:B------:R-:W5:Y:S01]  /*5790*/  @P0 LDG.E.U16 R13, desc[UR22][R118.64] ;  /* 0x00000016760d0981 */ /* 0x000f62000c1e1500 */
[-C--:B------:R-:W-:Y:S02]  /*57a0*/  LEA R128, P6, R138, R189.reuse, 0x1 ;  /* 0x000000bd8a807211 */ /* 0x080fe400078c08ff */
[----:B------:R-:W-:Y:S02]  /*57b0*/  LEA R132, P5, R142, R189, 0x1 ;  /* 0x000000bd8e847211 */ /* 0x000fe400078a08ff */
[----:B------:R-:W-:Y:S02]  /*57c0*/  PRMT R249, RZ, 0x7610, R249 ;  /* 0x00007610fff97816 */ /* 0x000fe400000000f9 */
[----:B------:R-:W-:-:S02]  /*57d0*/  PRMT R245, RZ, 0x7610, R245 ;  /* 0x00007610fff57816 */ /* 0x000fc400000000f5 */
[----:B------:R-:W-:Y:S02]  /*57e0*/  PRMT R239, RZ, 0x7610, R239 ;  /* 0x00007610ffef7816 */ /* 0x000fe400000000ef */
[----:B------:R-:W-:Y:S01]  /*57f0*/  PRMT R11, RZ, 0x7610, R11 ;  /* 0x00007610ff0b7816 */ /* 0x000fe2000000000b */
[----:B------:R-:W5:Y:S01]  /*5800*/  @P0 LDG.E.U16 R249, desc[UR22][R78.64] ;  /* 0x000000164ef90981 */ /* 0x000f62000c1e1500 */
[----:B------:R-:W-:Y:S02]  /*5810*/  PRMT R59, RZ, 0x7610, R59 ;  /* 0x00007610ff3b7816 */ /* 0x000fe4000000003b */
[----:B------:R-:W-:Y:S01]  /*5820*/  PRMT R61, RZ, 0x7610, R61 ;  /* 0x00007610ff3d7816 */ /* 0x000fe2000000003d */
[----:B------:R-:W5:Y:S01]  /*5830*/  @P0 LDG.E.U16 R245, desc[UR22][R86.64] ;  /* 0x0000001656f50981 */ /* 0x000f62000c1e1500 */
[----:B------:R-:W-:Y:S02]  /*5840*/  PRMT R237, RZ, 0x7610, R237 ;  /* 0x00007610ffed7816 */ /* 0x000fe400000000ed */
[----:B------:R-:W-:Y:S01]  /*5850*/  PRMT R56, RZ, 0x7610, R56 ;  /* 0x00007610ff387816 */ /* 0x000fe20000000038 */
[----:B------:R-:W5:Y:S01]  /*5860*/  @P0 LDG.E.U16 R239, desc[UR22][R110.64] ;  /* 0x000000166eef0981 */ /* 0x000f62000c1e1500 */
[----:B------:R-:W-:-:S02]  /*5870*/  PRMT R57, RZ, 0x7610, R57 ;  /* 0x00007610ff397816 */ /* 0x000fc40000000039 */
[-C--:B------:R-:W-:Y:S01]  /*5880*/  LEA.HI.X.SX32 R115, R124, R197.reuse, 0x1, P4 ;  /* 0x000000c57c737211 */ /* 0x080fe200020f0eff */
[----:B------:R-:W5:Y:S01]  /*5890*/  @P0 LDG.E.U16 R59, desc[UR22][R122.64] ;  /* 0x000000167a3b0981 */ /* 0x000f62000c1e1500 */
[-C--:B------:R-:W-:Y:S02]  /*58a0*/  LEA.HI.X.SX32 R127, R136, R197.reuse, 0x1, P2 ;  /* 0x000000c5887f7211 */ /* 0x080fe400010f0eff */
[-C--:B------:R-:W-:Y:S01]  /*58b0*/  LEA.HI.X.SX32 R131, R140, R197.reuse, 0x1, P1 ;  /* 0x000000c58c837211 */ /* 0x080fe200008f0eff */
[----:B------:R-:W5:Y:S01]  /*58c0*/  @P0 LDG.E.U16 R11, desc[UR22][R114.64] ;  /* 0x00000016720b0981 */ /* 0x000f62000c1e1500 */
[----:B------:R-:W-:Y:S02]  /*58d0*/  PRMT R54, RZ, 0x7610, R54 ;  /* 0x00007610ff367816 */ /* 0x000fe40000000036 */
[-C--:B------:R-:W-:Y:S01]  /*58e0*/  LEA.HI.X.SX32 R129, R138, R197.reuse, 0x1, P6 ;  /* 0x000000c58a817211 */ /* 0x080fe200030f0eff */
[----:B------:R-:W5:Y:S01]  /*58f0*/  @P0 LDG.E.U16 R61, desc[UR22][R126.64] ;  /* 0x000000167e3d0981 */ /* 0x000f62000c1e1500 */
[----:B------:R-:W-:-:S02]  /*5900*/  LEA.HI.X.SX32 R133, R142, R197, 0x1, P5 ;  /* 0x000000c58e857211 */ /* 0x000fc400028f0eff */
[----:B------:R-:W-:Y:S01]  /*5910*/  PRMT R47, RZ, 0x7610, R47 ;  /* 0x00007610ff2f7816 */ /* 0x000fe2000000002f */
[----:B------:R-:W5:Y:S01]  /*5920*/  @P0 LDG.E.U16 R237, desc[UR22][R130.64] ;  /* 0x0000001682ed0981 */ /* 0x000f62000c1e1500 */
[----:B------:R-:W-:Y:S02]  /*5930*/  PRMT R48, RZ, 0x7610, R48 ;  /* 0x00007610ff307816 */ /* 0x000fe40000000030 */
[----:B0-----:R-:W-:Y:S01]  /*5940*/  PRMT R42, RZ, 0x7610, R42 ;  /* 0x00007610ff2a7816 */ /* 0x001fe2000000002a */
[----:B------:R-:W5:Y:S01]  /*5950*/  @P0 LDG.E.U16 R56, desc[UR22][R128.64] ;  /* 0x0000001680380981 */ /* 0x000f62000c1e1500 */
[----:B------:R-:W-:Y:S02]  /*5960*/  PRMT R49, RZ, 0x7610, R49 ;  /* 0x00007610ff317816 */ /* 0x000fe40000000031 */
[----:B------:R-:W-:Y:S01]  /*5970*/  LEA R124, P4, R134, R189, 0x1 ;  /* 0x000000bd867c7211 */ /* 0x000fe200078808ff */
[----:B------:R-:W5:Y:S01]  /*5980*/  @P0 LDG.E.U16 R57, desc[UR22][R132.64] ;  /* 0x0000001684390981 */ /* 0x000f62000c1e1500 */
[----:B------:R-:W-:-:S02]  /*5990*/  PRMT R50, RZ, 0x7610, R50 ;  /* 0x00007610ff327816 */ /* 0x000fc40000000032 */
[----:B------:R-:W-:Y:S01]  /*59a0*/  PRMT R51, RZ, 0x7610, R51 ;  /* 0x00007610ff337816 */ /* 0x000fe20000000033 */
[----:B------:R-:W5:Y:S01]  /*59b0*/  @P0 LDG.E.U16 R54, desc[UR22][R120.64] ;  /* 0x0000001678360981 */ /* 0x000f62000c1e1500 */
[----:B------:R-:W-:Y:S02]  /*59c0*/  PRMT R52, RZ, 0x7610, R52 ;  /* 0x00007610ff347816 */ /* 0x000fe40000000034 */
[----:B------:R-:W-:Y:S01]  /*59d0*/  PRMT R55, RZ, 0x7610, R55 ;  /* 0x00007610ff377816 */ /* 0x000fe20000000037 */
[----:B------:R-:W5:Y:S01]  /*59e0*/  @P0 LDG.E.U16 R47, desc[UR22][R92.64] ;  /* 0x000000165c2f0981 */ /* 0x000f62000c1e1500 */
[----:B------:R-:W-:Y:S02]  /*59f0*/  PRMT R43, RZ, 0x7610, R43 ;  /* 0x00007610ff2b7816 */ /* 0x000fe4000000002b */
[----:B-1----:R-:W-:Y:S01]  /*5a00*/  PRMT R44, RZ, 0x7610, R44 ;  /* 0x00007610ff2c7816 */ /* 0x002fe2000000002c */
[----:B------:R-:W5:Y:S01]  /*5a10*/  @P0 LDG.E.U16 R48, desc[UR22][R96.64] ;  /* 0x0000001660300981 */ /* 0x000f62000c1e1500 */
[----:B------:R-:W-:-:S02]  /*5a20*/  PRMT R45, RZ, 0x7610, R45 ;  /* 0x00007610ff2d7816 */ /* 0x000fc4000000002d */
[----:B------:R-:W-:Y:S01]  /*5a30*/  PRMT R46, RZ, 0x7610, R46 ;  /* 0x00007610ff2e7816 */ /* 0x000fe2000000002e */
[----:B------:R-:W-:Y:S01]  /*5a40*/  IMAD R144, R144, UR6, RZ ;  /* 0x0000000690907c24 */ /* 0x000fe2000f8e02ff */
[----:B------:R-:W-:Y:S01]  /*5a50*/  PRMT R53, RZ, 0x7610, R53 ;  /* 0x00007610ff357816 */ /* 0x000fe20000000035 */
[----:B------:R-:W5:Y:S01]  /*5a60*/  @P0 LDG.E.U16 R42, desc[UR22][R72.64] ;  /* 0x00000016482a0981 */ /* 0x000f62000c1e1500 */
[----:B------:R-:W-:Y:S01]  /*5a70*/  LEA.HI.X.SX32 R125, R134, R197, 0x1, P4 ;  /* 0x000000c5867d7211 */ /* 0x000fe200020f0eff */
[----:B------:R-:W-:Y:S02]  /*5a80*/  IMAD R146, R146, UR6, RZ ;  /* 0x0000000692927c24 */ /* 0x000fe4000f8e02ff */
[----:B------:R-:W5:Y:S04]  /*5a90*/  @P0 LDG.E.U16 R49, desc[UR22][R100.64] ;  /* 0x0000001664310981 */ /* 0x000f68000c1e1500 */
[----:B------:R-:W5:Y:S01]  /*5aa0*/  @P0 LDG.E.U16 R50, desc[UR22][R104.64] ;  /* 0x0000001668320981 */ /* 0x000f62000c1e1500 */
[----:B------:R-:W-:-:S03]  /*5ab0*/  IMAD R148, R148, UR6, RZ ;  /* 0x0000000694947c24 */ /* 0x000fc6000f8e02ff */
[----:B------:R-:W5:Y:S01]  /*5ac0*/  @P0 LDG.E.U16 R51, desc[UR22][R108.64] ;  /* 0x000000166c330981 */ /* 0x000f62000c1e1500 */
[----:B------:R-:W-:Y:S01]  /*5ad0*/  IMAD R150, R150, UR6, RZ ;  /* 0x0000000696967c24 */ /* 0x000fe2000f8e02ff */
[----:B------:R-:W-:Y:S02]  /*5ae0*/  LEA R134, P4, R144, R189, 0x1 ;  /* 0x000000bd90867211 */ /* 0x000fe400078808ff */
[----:B------:R-:W5:Y:S01]  /*5af0*/  @P0 LDG.E.U16 R52, desc[UR22][R112.64] ;  /* 0x0000001670340981 */ /* 0x000f62000c1e1500 */
[----:B------:R-:W-:-:S03]  /*5b00*/  IMAD R152, R152, UR6, RZ ;  /* 0x0000000698987c24 */ /* 0x000fc6000f8e02ff */
[----:B------:R-:W5:Y:S01]  /*5b10*/  @P0 LDG.E.U16 R55, desc[UR22][R124.64] ;  /* 0x000000167c370981 */ /* 0x000f62000c1e1500 */
[----:B------:R-:W-:Y:S01]  /*5b20*/  IMAD R154, R154, UR6, RZ ;  /* 0x000000069a9a7c24 */ /* 0x000fe2000f8e02ff */
[----:B------:R-:W-:Y:S02]  /*5b30*/  LEA R136, P2, R146, R189, 0x1 ;  /* 0x000000bd92887211 */ /* 0x000fe400078408ff */
[----:B------:R-:W5:Y:S01]  /*5b40*/  @P0 LDG.E.U16 R43, desc[UR22][R76.64] ;  /* 0x000000164c2b0981 */ /* 0x000f62000c1e1500 */
[----:B------:R-:W-:-:S03]  /*5b50*/  IMAD R156, R156, UR6, RZ ;  /* 0x000000069c9c7c24 */ /* 0x000fc6000f8e02ff */
[----:B------:R-:W5:Y:S04]  /*5b60*/  @P0 LDG.E.U16 R44, desc[UR22][R80.64] ;  /* 0x00000016502c0981 */ /* 0x000f68000c1e1500 */
[----:B------:R-:W5:Y:S04]  /*5b70*/  @P0 LDG.E.U16 R45, desc[UR22][R84.64] ;  /* 0x00000016542d0981 */ /* 0x000f68000c1e1500 */
[----:B------:R-:W5:Y:S04]  /*5b80*/  @P0 LDG.E.U16 R46, desc[UR22][R88.64] ;  /* 0x00000016582e0981 */ /* 0x000f68000c1e1500 */
[----:B------:R-:W5:Y:S01]  /*5b90*/  @P0 LDG.E.U16 R53, desc[UR22][R116.64] ;  /* 0x0000001674350981 */ /* 0x000f62000c1e1500 */
[----:B------:R-:W-:Y:S01]  /*5ba0*/  LEA.HI.X.SX32 R135, R144, R197, 0x1, P4 ;  /* 0x000000c590877211 */ /* 0x000fe200020f0eff */
[----:B------:R-:W-:Y:S01]  /*5bb0*/  IMAD R158, R158, UR6, RZ ;  /* 0x000000069e9e7c24 */ /* 0x000fe2000f8e02ff */
[-C--:B------:R-:W-:Y:S01]  /*5bc0*/  LEA R138, P6, R148, R189.reuse, 0x1 ;  /* 0x000000bd948a7211 */ /* 0x080fe200078c08ff */
[----:B------:R-:W-:Y:S01]  /*5bd0*/  IMAD R160, R160, UR6, RZ ;  /* 0x00000006a0a07c24 */ /* 0x000fe2000f8e02ff */
[-C--:B------:R-:W-:Y:S01]  /*5be0*/  LEA R140, P1, R150, R189.reuse, 0x1 ;  /* 0x000000bd968c7211 */ /* 0x080fe200078208ff */
[----:B------:R-:W-:Y:S01]  /*5bf0*/  IMAD R162, R162, UR6, RZ ;  /* 0x00000006a2a27c24 */ /* 0x000fe2000f8e02ff */
[-C--:B------:R-:W-:Y:S01]  /*5c00*/  LEA R142, P5, R152, R189.reuse, 0x1 ;  /* 0x000000bd988e7211 */ /* 0x080fe200078a08ff */
[----:B------:R-:W-:Y:S01]  /*5c10*/  IMAD R164, R164, UR6, RZ ;  /* 0x00000006a4a47c24 */ /* 0x000fe2000f8e02ff */
[----:B------:R-:W-:Y:S01]  /*5c20*/  LEA R144, P4, R154, R189, 0x1 ;  /* 0x000000bd9a907211 */ /* 0x000fe200078808ff */
[----:B------:R-:W-:Y:S01]  /*5c30*/  IMAD R166, R166, UR6, RZ ;  /* 0x00000006a6a67c24 */ /* 0x000fe2000f8e02ff */
[----:B------:R-:W-:-:S02]  /*5c40*/  LEA.HI.X.SX32 R137, R146, R197, 0x1, P2 ;  /* 0x000000c592897211 */ /* 0x000fc400010f0eff */
[----:B------:R-:W-:Y:S01]  /*5c50*/  LEA R146, P2, R156, R189, 0x1 ;  /* 0x000000bd9c927211 */ /* 0x000fe200078408ff */
[----:B------:R-:W-:Y:S01]  /*5c60*/  IMAD R168, R168, UR6, RZ ;  /* 0x00000006a8a87c24 */ /* 0x000fe2000f8e02ff */
[-C--:B------:R-:W-:Y:S01]  /*5c70*/  LEA.HI.X.SX32 R139, R148, R197.reuse, 0x1, P6 ;  /* 0x000000c5948b7211 */ /* 0x080fe200030f0eff */
[----:B------:R-:W-:Y:S01]  /*5c80*/  IMAD R170, R170, UR6, RZ ;  /* 0x00000006aaaa7c24 */ /* 0x000fe2000f8e02ff */
[-C--:B------:R-:W-:Y:S01]  /*5c90*/  LEA.HI.X.SX32 R141, R150, R197.reuse, 0x1, P1 ;  /* 0x000000c5968d7211 */ /* 0x080fe200008f0eff */
[----:B------:R-:W-:Y:S01]  /*5ca0*/  IMAD R172, R172, UR6, RZ ;  /* 0x00000006acac7c24 */ /* 0x000fe2000f8e02ff */
[-C--:B------:R-:W-:Y:S01]  /*5cb0*/  LEA.HI.X.SX32 R143, R152, R197.reuse, 0x1, P5 ;  /* 0x000000c5988f7211 */ /* 0x080fe200028f0eff */
[----:B------:R-:W-:Y:S01]  /*5cc0*/  IMAD R174, R174, UR6, RZ ;  /* 0x00000006aeae7c24 */ /* 0x000fe2000f8e02ff */
[----:B------:R-:W-:Y:S01]  /*5cd0*/  LEA.HI.X.SX32 R145, R154, R197, 0x1, P4 ;  /* 0x000000c59a917211 */ /* 0x000fe200020f0eff */
[----:B------:R-:W-:Y:S01]  /*5ce0*/  IMAD R176, R176, UR6, RZ ;  /* 0x00000006b0b07c24 */ /* 0x000fe2000f8e02ff */
[----:B------:R-:W-:-:S02]  /*5cf0*/  LEA R148, P6, R158, R189, 0x1 ;  /* 0x000000bd9e947211 */ /* 0x000fc400078c08ff */
[-C--:B------:R-:W-:Y:S02]  /*5d00*/  LEA R150, P1, R160, R189.reuse, 0x1 ;  /* 0x000000bda0967211 */ /* 0x080fe400078208ff */
[-C--:B------:R-:W-:Y:S02]  /*5d10*/  LEA R152, P5, R162, R189.reuse, 0x1 ;  /* 0x000000bda2987211 */ /* 0x080fe400078a08ff */
[----:B------:R-:W-:Y:S02]  /*5d20*/  LEA R154, P4, R164, R189, 0x1 ;  /* 0x000000bda49a7211 */ /* 0x000fe400078808ff */
[----:B------:R-:W-:Y:S02]  /*5d30*/  LEA.HI.X.SX32 R147, R156, R197, 0x1, P2 ;  /* 0x000000c59c937211 */ /* 0x000fe400010f0eff */
        /* <DEDUP_REMOVED lines=10> */
[----:B------:R-:W-:-:S04]  /*5de0*/  @!UP2 UIADD3 UR4, UPT, UPT, -UR15, 0x100000, URZ ;  /* 0x001000000f04a890 */ /* 0x000fc8000fffe1ff */
[----:B------:R-:W-:Y:S02]  /*5df0*/  @!UP2 USHF.L.U32 UR5, UR4, 0xb, URZ ;  /* 0x0000000b0405a899 */ /* 0x000fe400080006ff */
[----:B------:R-:W-:Y:S01]  /*5e00*/  @!UP2 USHF.L.U32 UR4, UR4, 0x1, URZ ;  /* 0x000000010404a899 */ /* 0x000fe200080006ff */
[-C--:B------:R-:W-:Y:S02]  /*5e10*/  LEA R158, P6, R168, R189.reuse, 0x1 ;  /* 0x000000bda89e7211 */ /* 0x080fe400078c08ff */
[-C--:B------:R-:W-:Y:S02]  /*5e20*/  LEA R160, P1, R170, R189.reuse, 0x1 ;  /* 0x000000bdaaa07211 */ /* 0x080fe400078208ff */
[-C--:B------:R-:W-:Y:S02]  /*5e30*/  LEA R162, P5, R172, R189.reuse, 0x1 ;  /* 0x000000bdaca27211 */ /* 0x080fe400078a08ff */
[----:B------:R-:W-:Y:S02]  /*5e40*/  LEA R164, P4, R174, R189, 0x1 ;  /* 0x000000bdaea47211 */ /* 0x000fe400078808ff */
        /* <DEDUP_REMOVED lines=15> */
[----:B------:R-:W-:Y:S01]  /*5f40*/  LEA.HI.X.SX32 R167, R176, R197, 0x1, P2 ;  /* 0x000000c5b0a77211 */ /* 0x000fe200010f0eff */
[----:B------:R-:W-:Y:S01]  /*5f50*/  VOTEU.ALL UP1, P3 ;  /* 0x0000000000ff7886 */ /* 0x000fe20001820000 */
        /* <DEDUP_REMOVED lines=10> */
[-C--:B------:R-:W-:Y:S01]  /*6000*/  LEA R178, P6, R188, R189.reuse, 0x1 ;  /* 0x000000bdbcb27211 */ /* 0x080fe200078c08ff */
[----:B------:R0:W1:Y:S01]  /*6010*/  @!UP1 SYNCS.EXCH.64 URZ, [UR12+0x18008], UR4 ;  /* 0x018008040cff95b2 */ /* 0x0000620008000100 */
[----:B------:R-:W-:-:S02]  /*6020*/  LEA R180, P1, R190, R189, 0x1 ;  /* 0x000000bdbeb47211 */ /* 0x000fc400078208ff */
[-C--:B------:R-:W-:Y:S02]  /*6030*/  LEA R182, P5, R192, R189.reuse, 0x1 ;  /* 0x000000bdc0b67211 */ /* 0x080fe400078a08ff */
[----:B------:R-:W-:Y:S02]  /*6040*/  LEA R184, P4, R194, R189, 0x1 ;  /* 0x000000bdc2b87211 */ /* 0x000fe400078808ff */
[----:B------:R-:W-:Y:S02]  /*6050*/  LEA.HI.X.SX32 R177, R186, R197, 0x1, P2 ;  /* 0x000000c5bab17211 */ /* 0x000fe400010f0eff */
[----:B------:R-:W-:Y:S01]  /*6060*/  LEA R186, P2, R196, R189, 0x1 ;  /* 0x000000bdc4ba7211 */ /* 0x000fe200078408ff */
[----:B---3--:R3:W-:Y:S01]  /*6070*/  STS.U16 [R202+UR12+0x10c00], R201 ;  /* 0x010c00c9ca007988 */ /* 0x0087e2000800040c */
[-C--:B------:R-:W-:Y:S02]  /*6080*/  LEA.HI.X.SX32 R179, R188, R197.reuse, 0x1, P6 ;  /* 0x000000c5bcb37211 */ /* 0x080fe400030f0eff */
[-C--:B------:R-:W-:Y:S01]  /*6090*/  LEA.HI.X.SX32 R181, R190, R197.reuse, 0x1, P1 ;  /* 0x000000c5beb57211 */ /* 0x080fe200008f0eff */
[----:B--2---:R2:W-:Y:S01]  /*60a0*/  STS.U16 [R202+UR12+0x13400], R203 ;  /* 0x013400cbca007988 */ /* 0x0045e2000800040c */
[----:B------:R-:W-:-:S02]  /*60b0*/  LEA.HI.X.SX32 R183, R192, R197, 0x1, P5 ;  /* 0x000000c5c0b77211 */ /* 0x000fc400028f0eff */
[----:B------:R-:W-:Y:S02]  /*60c0*/  LEA.HI.X.SX32 R185, R194, R197, 0x1, P4 ;  /* 0x000000c5c2b97211 */ /* 0x000fe400020f0eff */
[-C--:B------:R-:W-:Y:S02]  /*60d0*/  LEA R188, P6, R212, R189.reuse, 0x1 ;  /* 0x000000bdd4bc7211 */ /* 0x080fe400078c08ff */
[----:B---3--:R-:W-:Y:S02]  /*60e0*/  LOP3.LUT R201, R202, 0x40, RZ, 0x3c, !PT ;  /* 0x00000040cac97812 */ /* 0x008fe400078e3cff */
[-C--:B------:R-:W-:Y:S02]  /*60f0*/  LEA R190, P1, R214, R189.reuse, 0x1 ;  /* 0x000000bdd6be7211 */ /* 0x080fe400078208ff */
[-C--:B------:R-:W-:Y:S02]  /*6100*/  LEA R192, P5, R216, R189.reuse, 0x1 ;  /* 0x000000bdd8c07211 */ /* 0x080fe400078a08ff */
[----:B------:R-:W-:-:S02]  /*6110*/  LEA R194, P4, R218, R189, 0x1 ;  /* 0x000000bddac27211 */ /* 0x000fc400078808ff */
[----:B------:R-:W-:Y:S02]  /*6120*/  LEA.HI.X.SX32 R187, R196, R197, 0x1, P2 ;  /* 0x000000c5c4bb7211 */ /* 0x000fe400010f0eff */
[----:B--2---:R-:W-:Y:S02]  /*6130*/  PRMT R203, RZ, 0x7610, R203 ;  /* 0x00007610ffcb7816 */ /* 0x004fe400000000cb */
[----:B------:R-:W-:Y:S01]  /*6140*/  LEA R196, P2, R220, R189, 0x1 ;  /* 0x000000bddcc47211 */ /* 0x000fe200078408ff */
[----:B----4-:R-:W-:Y:S01]  /*6150*/  STS.U16 [R202+UR12+0x10800], R223 ;  /* 0x010800dfca007988 */ /* 0x010fe2000800040c */
[-C--:B------:R-:W-:Y:S02]  /*6160*/  LEA.HI.X.SX32 R189, R212, R197.reuse, 0x1, P6 ;  /* 0x000000c5d4bd7211 */ /* 0x080fe400030f0eff */
[-C--:B------:R-:W-:Y:S01]  /*6170*/  LEA.HI.X.SX32 R191, R214, R197.reuse, 0x1, P1 ;  /* 0x000000c5d6bf7211 */ /* 0x080fe200008f0eff */
[----:B------:R-:W-:Y:S01]  /*6180*/  STS.U16 [R202+UR12+0x11000], R221 ;  /* 0x011000ddca007988 */ /* 0x000fe2000800040c */
[----:B------:R-:W-:-:S02]  /*6190*/  LEA.HI.X.SX32 R193, R216, R197, 0x1, P5 ;  /* 0x000000c5d8c17211 */ /* 0x000fc400028f0eff */
[-C--:B------:R-:W-:Y:S01]  /*61a0*/  LEA.HI.X.SX32 R195, R218, R197.reuse, 0x1, P4 ;  /* 0x000000c5dac37211 */ /* 0x080fe200020f0eff */
[----:B------:R-:W-:Y:S01]  /*61b0*/  STS.U16 [R202+UR12+0x11400], R219 ;  /* 0x011400dbca007988 */ /* 0x000fe2000800040c */
[----:B------:R-:W-:-:S03]  /*61c0*/  LEA.HI.X.SX32 R197, R220, R197, 0x1, P2 ;  /* 0x000000c5dcc57211 */ /* 0x000fc600010f0eff */
[----:B------:R-:W-:Y:S01]  /*61d0*/  STS.U16 [R202+UR12+0x11800], R217 ;  /* 0x011800d9ca007988 */ /* 0x000fe2000800040c */
[----:B------:R-:W-:-:S03]  /*61e0*/  PRMT R235, RZ, 0x7610, R235 ;  /* 0x00007610ffeb7816 */ /* 0x000fc600000000eb */
[----:B------:R2:W-:Y:S01]  /*61f0*/  STS.U16 [R202+UR12+0x11c00], R215 ;  /* 0x011c00d7ca007988 */ /* 0x0005e2000800040c */
[----:B------:R-:W-:-:S03]  /*6200*/  PRMT R236, RZ, 0x7610, R236 ;  /* 0x00007610ffec7816 */ /* 0x000fc600000000ec */
[----:B------:R3:W-:Y:S01]  /*6210*/  STS.U16 [R202+UR12+0x12000], R213 ;  /* 0x012000d5ca007988 */ /* 0x0007e2000800040c */
[----:B------:R-:W-:-:S03]  /*6220*/  PRMT R212, RZ, 0x7610, R212 ;  /* 0x00007610ffd47816 */ /* 0x000fc600000000d4 */
[----:B------:R4:W-:Y:S01]  /*6230*/  STS.U16 [R202+UR12+0x12400], R211 ;  /* 0x012400d3ca007988 */ /* 0x0009e2000800040c */
[----:B------:R-:W-:-:S03]  /*6240*/  PRMT R214, RZ, 0x7610, R214 ;  /* 0x00007610ffd67816 */ /* 0x000fc600000000d6 */
[----:B------:R0:W-:Y:S01]  /*6250*/  STS.U16 [R202+UR12+0x12800], R209 ;  /* 0x012800d1ca007988 */ /* 0x0001e2000800040c */
[----:B--2---:R-:W-:-:S03]  /*6260*/  PRMT R215, RZ, 0x7610, R215 ;  /* 0x00007610ffd77816 */ /* 0x004fc600000000d7 */
[----:B------:R2:W-:Y:S01]  /*6270*/  STS.U16 [R202+UR12+0x12c00], R207 ;  /* 0x012c00cfca007988 */ /* 0x0005e2000800040c */
[----:B---3--:R-:W-:-:S03]  /*6280*/  PRMT R213, RZ, 0x7610, R213 ;  /* 0x00007610ffd57816 */ /* 0x008fc600000000d5 */
[----:B------:R3:W-:Y:S01]  /*6290*/  STS.U16 [R202+UR12+0x13000], R205 ;  /* 0x013000cdca007988 */ /* 0x0007e2000800040c */
[----:B----4-:R-:W-:-:S03]  /*62a0*/  PRMT R211, RZ, 0x7610, R211 ;  /* 0x00007610ffd37816 */ /* 0x010fc600000000d3 */
[----:B------:R-:W-:Y:S01]  /*62b0*/  STS.U16 [R202+UR12+0x13800], R199 ;  /* 0x013800c7ca007988 */ /* 0x000fe2000800040c */
[----:B0-----:R-:W-:-:S03]  /*62c0*/  PRMT R209, RZ, 0x7610, R209 ;  /* 0x00007610ffd17816 */ /* 0x001fc600000000d1 */
[----:B------:R-:W-:Y:S01]  /*62d0*/  STS.U16 [R202+UR12+0x13c00], R225 ;  /* 0x013c00e1ca007988 */ /* 0x000fe2000800040c */
[----:B--2---:R-:W-:-:S03]  /*62e0*/  PRMT R207, RZ, 0x7610, R207 ;  /* 0x00007610ffcf7816 */ /* 0x004fc600000000cf */
[----:B------:R-:W-:Y:S01]  /*62f0*/  STS.U16 [R202+UR12+0x10000], R229 ;  /* 0x010000e5ca007988 */ /* 0x000fe2000800040c */
[----:B---3--:R-:W-:-:S03]  /*6300*/  PRMT R205, RZ, 0x7610, R205 ;  /* 0x00007610ffcd7816 */ /* 0x008fc600000000cd */
[----:B------:R-:W-:Y:S01]  /*6310*/  STS.U16 [R202+UR12+0x10400], R227 ;  /* 0x010400e3ca007988 */ /* 0x000fe2000800040c */
[----:B------:R-:W-:-:S03]  /*6320*/  PRMT R216, RZ, 0x7610, R216 ;  /* 0x00007610ffd87816 */ /* 0x000fc600000000d8 */
[----:B-----5:R0:W-:Y:S01]  /*6330*/  STS.U16 [R201+UR12+0x10a00], R208 ;  /* 0x010a00d0c9007988 */ /* 0x0201e2000800040c */
[----:B------:R-:W-:-:S03]  /*6340*/  PRMT R217, RZ, 0x7610, R217 ;  /* 0x00007610ffd97816 */ /* 0x000fc600000000d9 */
[----:B------:R2:W-:Y:S01]  /*6350*/  STS.U16 [R201+UR12+0x10e00], R206 ;  /* 0x010e00cec9007988 */ /* 0x0005e2000800040c */
[----:B------:R-:W-:-:S03]  /*6360*/  PRMT R218, RZ, 0x7610, R218 ;  /* 0x00007610ffda7816 */ /* 0x000fc600000000da */
[----:B------:R3:W-:Y:S01]  /*6370*/  STS.U16 [R201+UR12+0x11200], R204 ;  /* 0x011200ccc9007988 */ /* 0x0007e2000800040c */
[----:B------:R-:W-:Y:S02]  /*6380*/  PRMT R219, RZ, 0x7610, R219 ;  /* 0x00007610ffdb7816 */ /* 0x000fe400000000db */
[----:B0-----:R-:W-:Y:S01]  /*6390*/  PRMT R208, RZ, 0x7610, R208 ;  /* 0x00007610ffd07816 */ /* 0x001fe200000000d0 */
[----:B------:R0:W-:Y:S01]  /*63a0*/  STS.U16 [R201+UR12+0x13e00], R210 ;  /* 0x013e00d2c9007988 */ /* 0x0001e2000800040c */
[----:B------:R-:W-:Y:S02]  /*63b0*/  PRMT R220, RZ, 0x7610, R220 ;  /* 0x00007610ffdc7816 */ /* 0x000fe400000000dc */
[----:B--2---:R-:W-:Y:S01]  /*63c0*/  PRMT R206, RZ, 0x7610, R206 ;  /* 0x00007610ffce7816 */ /* 0x004fe200000000ce */
[----:B------:R-:W2:Y:S01]  /*63d0*/  @P0 LDG.E.U16 R203, desc[UR22][R138.64] ;  /* 0x000000168acb0981 */ /* 0x000ea2000c1e1500 */
[----:B------:R-:W-:Y:S02]  /*63e0*/  PRMT R221, RZ, 0x7610, R221 ;  /* 0x00007610ffdd7816 */ /* 0x000fe400000000dd */
[----:B---3--:R-:W-:Y:S01]  /*63f0*/  PRMT R204, RZ, 0x7610, R204 ;  /* 0x00007610ffcc7816 */ /* 0x008fe200000000cc */
[----:B------:R-:W3:Y:S01]  /*6400*/  @P0 LDG.E.U16 R235, desc[UR22][R134.64] ;  /* 0x0000001686eb0981 */ /* 0x000ee2000c1e1500 */
[----:B------:R-:W-:-:S02]  /*6410*/  PRMT R222, RZ, 0x7610, R222 ;  /* 0x00007610ffde7816 */ /* 0x000fc400000000de */
[----:B0-----:R-:W-:Y:S01]  /*6420*/  PRMT R210, RZ, 0x7610, R210 ;  /* 0x00007610ffd27816 */ /* 0x001fe200000000d2 */
[----:B------:R-:W4:Y:S01]  /*6430*/  @P0 LDG.E.U16 R236, desc[UR22][R136.64] ;  /* 0x0000001688ec0981 */ /* 0x000f22000c1e1500 */
[----:B------:R-:W-:Y:S02]  /*6440*/  PRMT R223, RZ, 0x7610, R223 ;  /* 0x00007610ffdf7816 */ /* 0x000fe400000000df */
[----:B------:R-:W-:Y:S01]  /*6450*/  PRMT R224, RZ, 0x7610, R224 ;  /* 0x00007610ffe07816 */ /* 0x000fe200000000e0 */
[----:B------:R-:W5:Y:S01]  /*6460*/  @P0 LDG.E.U16 R204, desc[UR22][R140.64] ;  /* 0x000000168ccc0981 */ /* 0x000f62000c1e1500 */
[----:B------:R-:W-:Y:S02]  /*6470*/  PRMT R225, RZ, 0x7610, R225 ;  /* 0x00007610ffe17816 */ /* 0x000fe400000000e1 */
[----:B------:R-:W-:Y:S01]  /*6480*/  PRMT R226, RZ, 0x7610, R226 ;  /* 0x00007610ffe27816 */ /* 0x000fe200000000e2 */
[----:B------:R-:W2:Y:S01]  /*6490*/  @P0 LDG.E.U16 R205, desc[UR22][R142.64] ;  /* 0x000000168ecd0981 */ /* 0x000ea2000c1e1500 */
[----:B------:R-:W-:-:S02]  /*64a0*/  PRMT R227, RZ, 0x7610, R227 ;  /* 0x00007610ffe37816 */ /* 0x000fc400000000e3 */
[----:B------:R-:W-:Y:S01]  /*64b0*/  PRMT R228, RZ, 0x7610, R228 ;  /* 0x00007610ffe47816 */ /* 0x000fe200000000e4 */
[----:B------:R-:W2:Y:S01]  /*64c0*/  @P0 LDG.E.U16 R206, desc[UR22][R144.64] ;  /* 0x0000001690ce0981 */ /* 0x000ea2000c1e1500 */
[----:B------:R-:W-:Y:S02]  /*64d0*/  PRMT R229, RZ, 0x7610, R229 ;  /* 0x00007610ffe57816 */ /* 0x000fe400000000e5 */
[----:B------:R-:W-:Y:S01]  /*64e0*/  PRMT R230, RZ, 0x7610, R230 ;  /* 0x00007610ffe67816 */ /* 0x000fe200000000e6 */
[----:B------:R-:W2:Y:S01]  /*64f0*/  @P0 LDG.E.U16 R207, desc[UR22][R146.64] ;  /* 0x0000001692cf0981 */ /* 0x000ea2000c1e1500 */
[----:B------:R-:W-:Y:S02]  /*6500*/  PRMT R231, RZ, 0x7610, R231 ;  /* 0x00007610ffe77816 */ /* 0x000fe400000000e7 */
[----:B------:R-:W-:Y:S01]  /*6510*/  PRMT R232, RZ, 0x7610, R232 ;  /* 0x00007610ffe87816 */ /* 0x000fe200000000e8 */
[----:B------:R-:W2:Y:S04]  /*6520*/  @P0 LDG.E.U16 R208, desc[UR22][R148.64] ;  /* 0x0000001694d00981 */ /* 0x000ea8000c1e1500 */
        /* <DEDUP_REMOVED lines=23> */
[----:B------:R-:W2:Y:S01]  /*66a0*/  @P0 LDG.E.U16 R232, desc[UR22][R196.64] ;  /* 0x00000016c4e80981 */ /* 0x000ea2000c1e1500 */
[----:B------:R-:W-:-:S03]  /*66b0*/  SHF.R.S32.HI R199, RZ, 0x7, R2 ;  /* 0x00000007ffc77819 */ /* 0x000fc60000011402 */
[----:B------:R0:W-:Y:S01]  /*66c0*/  STS.U16 [R201+UR12+0x11600], R200 ;  /* 0x011600c8c9007988 */ /* 0x0001e2000800040c */
[----:B------:R-:W-:Y:S01]  /*66d0*/  IMAD R4, R4, UR10, RZ ;  /* 0x0000000a04047c24 */ /* 0x000fe2000f8e02ff */
[----:B------:R-:W-:Y:S02]  /*66e0*/  SGXT R199, R199, 0x1 ;  /* 0x00000001c7c7781a */ /* 0x000fe40000000200 */
[----:B------:R1:W-:Y:S01]  /*66f0*/  STS.U16 [R201+UR12+0x13600], R10 ;  /* 0x0136000ac9007988 */ /* 0x0003e2000800040c */
[----:B0-----:R-:W-:-:S03]  /*6700*/  LOP3.LUT R200, R2, 0x3f, RZ, 0xc0, !PT ;  /* 0x0000003f02c87812 */ /* 0x001fc600078ec0ff */
[----:B------:R0:W-:Y:S01]  /*6710*/  STS.U16 [R201+UR12+0x13a00], R0 ;  /* 0x013a0000c9007988 */ /* 0x0001e2000800040c */
[----:B-1----:R-:W-:-:S03]  /*6720*/  IMAD.U32 R10, RZ, RZ, UR10 ;  /* 0x0000000aff0a7e24 */ /* 0x002fc6000f8e00ff */
[----:B------:R1:W-:Y:S01]  /*6730*/  STS.U16 [R201+UR12+0x11a00], R198 ;  /* 0x011a00c6c9007988 */ /* 0x0003e2000800040c */
[----:B0-----:R-:W-:Y:S02]  /*6740*/  IMAD.SHL.U32 R0, R200, 0x2, RZ ;  /* 0x00000002c8007824 */ /* 0x001fe400078e00ff */
[----:B------:R-:W-:-:S03]  /*6750*/  IMAD R4, R10, 0x4, R4 ;  /* 0x000000040a047824 */ /* 0x000fc600078e0204 */
[----:B-1----:R-:W-:Y:S01]  /*6760*/  LOP3.LUT R198, R0, 0x90, R199, 0x78, !PT ;  /* 0x0000009000c67812 */ /* 0x002fe200078e78c7 */
[----:B------:R-:W-:Y:S02]  /*6770*/  IMAD.SHL.U32 R0, R2, 0x100, RZ ;  /* 0x0000010002007824 */ /* 0x000fe400078e00ff */
[----:B------:R-:W-:-:S03]  /*6780*/  IMAD R4, R10, 0x4, R4 ;  /* 0x000000040a047824 */ /* 0x000fc600078e0204 */
[----:B------:R-:W-:Y:S01]  /*6790*/  LOP3.LUT R198, R198, 0x4000, R0, 0xf8, !PT ;  /* 0x00004000c6c67812 */ /* 0x000fe200078ef800 */
[C---:B------:R-:W-:Y:S01]  /*67a0*/  IMAD R4, R10.reuse, 0x4, R4 ;  /* 0x000000040a047824 */ /* 0x040fe200078e0204 */
[----:B------:R-:W-:Y:S03]  /*67b0*/  STS.U16 [R201+UR12+0x11e00], R60 ;  /* 0x011e003cc9007988 */ /* 0x000fe6000800040c */
[----:B------:R-:W-:Y:S01]  /*67c0*/  IMAD R4, R10, 0x4, R4 ;  /* 0x000000040a047824 */ /* 0x000fe200078e0204 */
[----:B------:R-:W-:Y:S04]  /*67d0*/  STS.U16 [R201+UR12+0x12200], R58 ;  /* 0x0122003ac9007988 */ /* 0x000fe8000800040c */
[----:B------:R-:W-:Y:S04]  /*67e0*/  STS.U16 [R201+UR12+0x12600], R18 ;  /* 0x01260012c9007988 */ /* 0x000fe8000800040c */
[----:B------:R-:W-:Y:S04]  /*67f0*/  STS.U16 [R201+UR12+0x12a00], R16 ;  /* 0x012a0010c9007988 */ /* 0x000fe8000800040c */
[----:B------:R-:W-:Y:S04]  /*6800*/  STS.U16 [R201+UR12+0x12e00], R14 ;  /* 0x012e000ec9007988 */ /* 0x000fe8000800040c */
[----:B------:R-:W-:Y:S04]  /*6810*/  STS.U16 [R201+UR12+0x13200], R12 ;  /* 0x0132000cc9007988 */ /* 0x000fe8000800040c */
[----:B------:R0:W-:Y:S04]  /*6820*/  STS.U16 [R201+UR12+0x10200], R6 ;  /* 0x01020006c9007988 */ /* 0x0001e8000800040c */
[----:B------:R-:W-:Y:S04]  /*6830*/  STS.U16 [R201+UR12+0x10600], R8 ;  /* 0x01060008c9007988 */ /* 0x000fe8000800040c */
[----:B------:R1:W-:Y:S01]  /*6840*/  STS.U16 [R198+UR12], R251 ;  /* 0x000000fbc6007988 */ /* 0x0003e2000800040c */
[----:B0-----:R-:W-:-:S02]  /*6850*/  SHF.R.S32.HI R6, RZ, 0x1f, R17 ;  /* 0x0000001fff067819 */ /* 0x001fc40000011411 */
[----:B------:R-:W-:Y:S02]  /*6860*/  LEA R18, P0, R4, R20, 0x1 ;  /* 0x0000001404127211 */ /* 0x000fe400078008ff */
[----:B------:R-:W-:Y:S01]  /*6870*/  SHF.L.U64.HI R17, R17, 0x1, R6 ;  /* 0x0000000111117819 */ /* 0x000fe20000010206 */
[----:B-1----:R-:W-:Y:S01]  /*6880*/  IMAD.U32 R251, RZ, RZ, UR10 ;  /* 0x0000000afffb7e24 */ /* 0x002fe2000f8e00ff */
[----:B------:R-:W-:-:S03]  /*6890*/  SHF.R.S32.HI R8, RZ, 0x1f, R4 ;  /* 0x0000001fff087819 */ /* 0x000fc60000011404 */
[C---:B------:R-:W-:Y:S01]  /*68a0*/  IMAD R6, R251.reuse, 0x4, R4 ;  /* 0x00000004fb067824 */ /* 0x040fe200078e0204 */
[-C--:B------:R-:W-:Y:S01]  /*68b0*/  LEA.HI.X R8, R4, R17.reuse, R8, 0x1, P0 ;  /* 0x0000001104087211 */ /* 0x080fe200000f0c08 */
[----:B------:R0:W-:Y:S02]  /*68c0*/  STS.U16 [R198+UR12+0x400], R247 ;  /* 0x000400f7c6007988 */ /* 0x0001e4000800040c */
[--C-:B------:R-:W-:Y:S01]  /*68d0*/  IMAD R4, R251, 0x4, R6.reuse ;  /* 0x00000004fb047824 */ /* 0x100fe200078e0206 */
[----:B------:R-:W-:Y:S02]  /*68e0*/  SHF.R.S32.HI R10, RZ, 0x1f, R6 ;  /* 0x0000001fff0a7819 */ /* 0x000fe40000011406 */
[C---:B------:R-:W-:Y:S01]  /*68f0*/  LEA R16, P0, R6.reuse, R20, 0x1 ;  /* 0x0000001406107211 */ /* 0x040fe200078008ff */
[----:B------:R1:W-:Y:S01]  /*6900*/  STS.U16 [R198+UR12+0xc00], R243 ;  /* 0x000c00f3c6007988 */ /* 0x0003e2000800040c */
[----:B0-----:R-:W-:Y:S02]  /*6910*/  IMAD.U32 R247, RZ, RZ, UR10 ;  /* 0x0000000afff77e24 */ /* 0x001fe4000f8e00ff */
[----:B------:R-:W-:-:S02]  /*6920*/  LEA.HI.X R6, R6, R17, R10, 0x1, P0 ;  /* 0x0000001106067211 */ /* 0x000fc400000f0c0a */
[--C-:B------:R-:W-:Y:S01]  /*6930*/  SHF.R.S32.HI R12, RZ, 0x1f, R4.reuse ;  /* 0x0000001fff0c7819 */ /* 0x100fe20000011404 */
[----:B------:R-:W-:Y:S01]  /*6940*/  IMAD R10, R247, 0x4, R4 ;  /* 0x00000004f70a7824 */ /* 0x000fe200078e0204 */
[CC--:B------:R-:W-:Y:S01]  /*6950*/  LEA R14, P0, R4.reuse, R20.reuse, 0x1 ;  /* 0x00000014040e7211 */ /* 0x0c0fe200078008ff */
[----:B-1----:R-:W-:Y:S01]  /*6960*/  IMAD.U32 R243, RZ, RZ, UR10 ;  /* 0x0000000afff37e24 */ /* 0x002fe2000f8e00ff */
[----:B------:R0:W-:Y:S02]  /*6970*/  STS.U16 [R198+UR12+0x1800], R241 ;  /* 0x001800f1c6007988 */ /* 0x0001e4000800040c */
[----:B------:R-:W-:Y:S01]  /*6980*/  LEA.HI.X R4, R4, R17, R12, 0x1, P0 ;  /* 0x0000001104047211 */ /* 0x000fe200000f0c0c */
[--C-:B------:R-:W-:Y:S01]  /*6990*/  IMAD R58, R243, 0x4, R10.reuse ;  /* 0x00000004f33a7824 */ /* 0x100fe200078e020a */
[----:B------:R-:W-:Y:S02]  /*69a0*/  SHF.R.S32.HI R60, RZ, 0x1f, R10 ;  /* 0x0000001fff3c7819 */ /* 0x000fe4000001140a */
[----:B------:R-:W-:Y:S01]  /*69b0*/  LEA R12, P0, R10, R20, 0x1 ;  /* 0x000000140a0c7211 */ /* 0x000fe200078008ff */
[----:B------:R1:W-:Y:S01]  /*69c0*/  STS.U16 [R198+UR12+0x1400], R5 ;  /* 0x00140005c6007988 */ /* 0x0003e2000800040c */
[----:B0-----:R-:W-:-:S03]  /*69d0*/  IMAD.U32 R241, RZ, RZ, UR10 ;  /* 0x0000000afff17e24 */ /* 0x001fc6000f8e00ff */
[----:B------:R0:W-:Y:S01]  /*69e0*/  STS.U16 [R198+UR12+0x1c00], R7 ;  /* 0x001c0007c6007988 */ /* 0x0001e2000800040c */
[----:B------:R-:W-:Y:S01]  /*69f0*/  IMAD R234, R241, 0x4, R58 ;  /* 0x00000004f1ea7824 */ /* 0x000fe200078e023a */
[-C--:B-1----:R-:W-:Y:S02]  /*6a00*/  LEA.HI.X R5, R10, R17.reuse, R60, 0x1, P0 ;  /* 0x000000110a057211 */ /* 0x082fe400000f0c3c */
[----:B------:R-:W-:Y:S02]  /*6a10*/  SHF.R.S32.HI R60, RZ, 0x1f, R58 ;  /* 0x0000001fff3c7819 */ /* 0x000fe4000001143a */
[C---:B------:R-:W-:Y:S01]  /*6a20*/  LEA R10, P0, R58.reuse, R20, 0x1 ;  /* 0x000000143a0a7211 */ /* 0x040fe200078008ff */
[----:B------:R1:W-:Y:S03]  /*6a30*/  STS.U16 [R198+UR12+0x2000], R15 ;  /* 0x0020000fc6007988 */ /* 0x0003e6000800040c */
[----:B0-----:R-:W-:-:S02]  /*6a40*/  LEA.HI.X R7, R58, R17, R60, 0x1, P0 ;  /* 0x000000113a077211 */ /* 0x001fc400000f0c3c */
[----:B------:R-:W-:Y:S01]  /*6a50*/  SHF.R.S32.HI R58, RZ, 0x1f, R234 ;  /* 0x0000001fff3a7819 */ /* 0x000fe200000114ea */
[----:B------:R0:W-:Y:S01]  /*6a60*/  STS.U16 [R198+UR12+0x2400], R9 ;  /* 0x00240009c6007988 */ /* 0x0001e2000800040c */
[----:B-1----:R-:W-:-:S03]  /*6a70*/  LEA R15, P0, R234, R20, 0x1 ;  /* 0x00000014ea0f7211 */ /* 0x002fc600078008ff */
[----:B------:R1:W-:Y:S01]  /*6a80*/  STS.U16 [R198+UR12+0x3000], R13 ;  /* 0x0030000dc6007988 */ /* 0x0003e2000800040c */
[----:B------:R-:W-:Y:S01]  /*6a90*/  IMAD R60, R241, 0x4, R234 ;  /* 0x00000004f13c7824 */ /* 0x000fe200078e02ea */
[----:B------:R-:W-:Y:S02]  /*6aa0*/  SHF.R.S32.HI R238, RZ, 0x1f, R233 ;  /* 0x0000001fffee7819 */ /* 0x000fe400000114e9 */
[----:B0-----:R-:W-:Y:S02]  /*6ab0*/  LEA.HI.X R9, R234, R17, R58, 0x1, P0 ;  /* 0x00000011ea097211 */ /* 0x001fe400000f0c3a */
[----:B------:R-:W-:Y:S01]  /*6ac0*/  LOP3.LUT R58, R198, 0x20, RZ, 0x3c, !PT ;  /* 0x00000020c63a7812 */ /* 0x000fe200078e3cff */
[----:B------:R-:W-:Y:S01]  /*6ad0*/  IMAD R38, R38, UR10, RZ ;  /* 0x0000000a26267c24 */ /* 0x000fe2000f8e02ff */
[----:B-1----:R-:W-:Y:S01]  /*6ae0*/  LEA R13, P1, R233, R20, 0x1 ;  /* 0x00000014e90d7211 */ /* 0x002fe200078208ff */
[----:B------:R-:W-:Y:S01]  /*6af0*/  IMAD R40, R40, UR10, RZ ;  /* 0x0000000a28287c24 */ /* 0x000fe2000f8e02ff */
[----:B------:R-:W-:Y:S01]  /*6b00*/  STS.U16 [R198+UR12+0x800], R249 ;  /* 0x000800f9c6007988 */ /* 0x000fe2000800040c */
[----:B------:R-:W-:-:S02]  /*6b10*/  IMAD R33, R33, UR10, RZ ;  /* 0x0000000a21217c24 */ /* 0x000fc4000f8e02ff */
[----:B------:R-:W-:Y:S01]  /*6b20*/  IMAD R32, R32, UR10, RZ ;  /* 0x0000000a20207c24 */ /* 0x000fe2000f8e02ff */
[----:B------:R-:W-:Y:S01]  /*6b30*/  STS.U16 [R198+UR12+0x1000], R245 ;  /* 0x001000f5c6007988 */ /* 0x000fe2000800040c */
[----:B------:R-:W-:Y:S01]  /*6b40*/  IMAD R22, R22, UR10, RZ ;  /* 0x0000000a16167c24 */ /* 0x000fe2000f8e02ff */
[----:B------:R-:W-:Y:S01]  /*6b50*/  LEA.HI.X R233, R233, R17, R238, 0x1, P1 ;  /* 0x00000011e9e97211 */ /* 0x000fe200008f0cee */
[----:B------:R-:W-:Y:S01]  /*6b60*/  IMAD R29, R29, UR10, RZ ;  /* 0x0000000a1d1d7c24 */ /* 0x000fe2000f8e02ff */
[----:B------:R-:W-:Y:S01]  /*6b70*/  STS.U16 [R198+UR12+0x2800], R239 ;  /* 0x002800efc6007988 */ /* 0x000fe2000800040c */
[----:B------:R-:W-:-:S03]  /*6b80*/  SHF.R.S32.HI R234, RZ, 0x1f, R60 ;  /* 0x0000001fffea7819 */ /* 0x000fc6000001143c */
[----:B------:R0:W-:Y:S01]  /*6b90*/  STS.U16 [R198+UR12+0x2c00], R11 ;  /* 0x002c000bc6007988 */ /* 0x0001e2000800040c */
[----:B------:R-:W-:-:S03]  /*6ba0*/  IMAD R34, R34, UR10, RZ ;  /* 0x0000000a22227c24 */ /* 0x000fc6000f8e02ff */
[----:B------:R-:W-:Y:S01]  /*6bb0*/  STS.U16 [R198+UR12+0x3400], R59 ;  /* 0x0034003bc6007988 */ /* 0x000fe2000800040c */
[----:B------:R-:W-:-:S03]  /*6bc0*/  IMAD R238, R23, UR10, RZ ;  /* 0x0000000a17ee7c24 */ /* 0x000fc6000f8e02ff */
[----:B------:R1:W-:Y:S04]  /*6bd0*/  STS.U16 [R198+UR12+0x3800], R61 ;  /* 0x0038003dc6007988 */ /* 0x0003e8000800040c */
[----:B------:R-:W-:Y:S01]  /*6be0*/  STS.U16 [R198+UR12+0x3c00], R237 ;  /* 0x003c00edc6007988 */ /* 0x000fe2000800040c */
[----:B0-----:R-:W-:-:S03]  /*6bf0*/  LEA R11, P0, R60, R20, 0x1 ;  /* 0x000000143c0b7211 */ /* 0x001fc600078008ff */
[----:B------:R0:W-:Y:S01]  /*6c00*/  STS.U16 [R58+UR12+0x3900], R56 ;  /* 0x003900383a007988 */ /* 0x0001e2000800040c */
[----:B------:R-:W-:-:S03]  /*6c10*/  IMAD R23, R41, UR10, RZ ;  /* 0x0000000a29177c24 */ /* 0x000fc6000f8e02ff */
[----:B------:R3:W-:Y:S01]  /*6c20*/  STS.U16 [R58+UR12+0x3d00], R57 ;  /* 0x003d00393a007988 */ /* 0x0007e2000800040c */
[----:B-1----:R-:W-:-:S03]  /*6c30*/  IMAD.SHL.U32 R61, R40, 0x2, RZ ;  /* 0x00000002283d7824 */ /* 0x002fc600078e00ff */
[----:B------:R1:W-:Y:S01]  /*6c40*/  STS.U16 [R58+UR12+0x3100], R54 ;  /* 0x003100363a007988 */ /* 0x0003e2000800040c */
[----:B0-----:R-:W-:-:S03]  /*6c50*/  IMAD R56, R24, UR10, RZ ;  /* 0x0000000a18387c24 */ /* 0x001fc6000f8e02ff */
[----:B------:R0:W-:Y:S01]  /*6c60*/  STS.U16 [R58+UR12+0x1500], R47 ;  /* 0x0015002f3a007988 */ /* 0x0001e2000800040c */
[----:B---3--:R-:W-:-:S03]  /*6c70*/  IMAD.SHL.U32 R57, R38, 0x2, RZ ;  /* 0x0000000226397824 */ /* 0x008fc600078e00ff */
[----:B------:R3:W-:Y:S01]  /*6c80*/  STS.U16 [R58+UR12+0x1900], R48 ;  /* 0x001900303a007988 */ /* 0x0007e2000800040c */
[----:B------:R-:W-:Y:S02]  /*6c90*/  IMAD.SHL.U32 R59, R33, 0x2, RZ ;  /* 0x00000002213b7824 */ /* 0x000fe400078e00ff */
[----:B-1----:R-:W-:Y:S01]  /*6ca0*/  IMAD.HI R54, R40, 0x2, RZ ;  /* 0x0000000228367827 */ /* 0x002fe200078e02ff */
[----:B------:R1:W-:Y:S03]  /*6cb0*/  STS.U16 [R58+UR12+0x100], R42 ;  /* 0x0001002a3a007988 */ /* 0x0003e6000800040c */
[C---:B0-----:R-:W-:Y:S01]  /*6cc0*/  IMAD.SHL.U32 R47, R32.reuse, 0x2, RZ ;  /* 0x00000002202f7824 */ /* 0x041fe200078e00ff */
[----:B------:R0:W-:Y:S01]  /*6cd0*/  STS.U16 [R58+UR12+0x1d00], R49 ;  /* 0x001d00313a007988 */ /* 0x0001e2000800040c */
[----:B------:R-:W-:Y:S01]  /*6ce0*/  IMAD.HI R40, R32, 0x2, RZ ;  /* 0x0000000220287827 */ /* 0x000fe200078e02ff */
[----:B------:R-:W-:-:S02]  /*6cf0*/  LEA.HI.X R234, R60, R17, R234, 0x1, P0 ;  /* 0x000000113cea7211 */ /* 0x000fc400000f0cea */
[----:B------:R4:W-:Y:S01]  /*6d00*/  STS.U16 [R58+UR12+0x2100], R50 ;  /* 0x002100323a007988 */ /* 0x0009e2000800040c */
[----:B---3--:R-:W-:Y:S02]  /*6d10*/  IMAD R48, R21, UR10, RZ ;  /* 0x0000000a15307c24 */ /* 0x008fe4000f8e02ff */
[----:B------:R-:W-:Y:S01]  /*6d20*/  IMAD R35, R35, UR10, RZ ;  /* 0x0000000a23237c24 */ /* 0x000fe2000f8e02ff */
[----:B------:R3:W-:Y:S01]  /*6d30*/  STS.U16 [R58+UR12+0x2500], R51 ;  /* 0x002500333a007988 */ /* 0x0007e2000800040c */
[----:B-1----:R-:W-:Y:S01]  /*6d40*/  IMAD.HI R42, R22, 0x2, RZ ;  /* 0x00000002162a7827 */ /* 0x002fe200078e02ff */
[----:B------:R-:W-:-:S03]  /*6d50*/  IADD3 R60, P2, P4, R61, UR16, R20 ;  /* 0x000000103d3c7c10 */ /* 0x000fc6000fc5e014 */
[----:B0-----:R-:W-:Y:S02]  /*6d60*/  IMAD.SHL.U32 R49, R22, 0x2, RZ ;  /* 0x0000000216317824 */ /* 0x001fe400078e00ff */
[C---:B------:R-:W-:Y:S02]  /*6d70*/  IMAD.SHL.U32 R41, R29.reuse, 0x2, RZ ;  /* 0x000000021d297824 */ /* 0x040fe400078e00ff */
[----:B------:R-:W-:Y:S01]  /*6d80*/  IMAD.HI R32, R29, 0x2, RZ ;  /* 0x000000021d207827 */ /* 0x000fe200078e02ff */
[----:B------:R0:W-:Y:S03]  /*6d90*/  STS.U16 [R58+UR12+0x2900], R52 ;  /* 0x002900343a007988 */ /* 0x0001e6000800040c */
[----:B----4-:R-:W-:Y:S01]  /*6da0*/  IMAD.HI R50, R38, 0x2, RZ ;  /* 0x0000000226327827 */ /* 0x010fe200078e02ff */
[----:B------:R1:W-:Y:S03]  /*6db0*/  STS.U16 [R58+UR12+0x3500], R55 ;  /* 0x003500373a007988 */ /* 0x0003e6000800040c */
[----:B------:R-:W-:-:S02]  /*6dc0*/  IMAD.SHL.U32 R29, R56, 0x2, RZ ;  /* 0x00000002381d7824 */ /* 0x000fc400078e00ff */
[----:B------:R-:W-:Y:S01]  /*6dd0*/  IMAD.HI R22, R56, 0x2, RZ ;  /* 0x0000000238167827 */ /* 0x000fe200078e02ff */
[----:B------:R-:W-:Y:S01]  /*6de0*/  IADD3 R56, P5, P6, R57, UR16, R20 ;  /* 0x0000001039387c10 */ /* 0x000fe2000febe014 */
[----:B------:R-:W-:Y:S02]  /*6df0*/  STS.U16 [R58+UR12+0x500], R43 ;  /* 0x0005002b3a007988 */ /* 0x000fe4000800040c */
[----:B---3--:R-:W-:Y:S02]  /*6e00*/  IMAD.SHL.U32 R51, R34, 0x2, RZ ;  /* 0x0000000222337824 */ /* 0x008fe400078e00ff */
[----:B------:R3:W-:Y:S01]  /*6e10*/  STS.U16 [R58+UR12+0x900], R44 ;  /* 0x0009002c3a007988 */ /* 0x0007e2000800040c */
[----:B------:R-:W-:Y:S02]  /*6e20*/  IMAD R31, R31, UR10, RZ ;  /* 0x0000000a1f1f7c24 */ /* 0x000fe4000f8e02ff */
[----:B0-----:R-:W-:Y:S01]  /*6e30*/  IMAD.HI R52, R33, 0x2, RZ ;  /* 0x0000000221347827 */ /* 0x001fe200078e02ff */
[----:B------:R-:W-:Y:S03]  /*6e40*/  STS.U16 [R58+UR12+0xd00], R45 ;  /* 0x000d002d3a007988 */ /* 0x000fe6000800040c */
[----:B-1----:R-:W-:Y:S01]  /*6e50*/  IMAD.SHL.U32 R55, R48, 0x2, RZ ;  /* 0x0000000230377824 */ /* 0x002fe200078e00ff */
[----:B------:R-:W-:Y:S01]  /*6e60*/  STS.U16 [R58+UR12+0x1100], R46 ;  /* 0x0011002e3a007988 */ /* 0x000fe2000800040c */
[----:B------:R-:W-:-:S03]  /*6e70*/  IADD3.X R57, PT, PT, R50, UR17, R17, P5, P6 ;  /* 0x0000001132397c10 */ /* 0x000fc6000afec411 */
[----:B------:R0:W-:Y:S01]  /*6e80*/  STS.U16 [R58+UR12+0x2d00], R53 ;  /* 0x002d00353a007988 */ /* 0x0001e2000800040c */
[----:B---3--:R-:W-:Y:S01]  /*6e90*/  IMAD.HI R44, R34, 0x2, RZ ;  /* 0x00000002222c7827 */ /* 0x008fe200078e02ff */
[----:B------:R-:W-:Y:S02]  /*6ea0*/  IADD3.X R61, PT, PT, R54, UR17, R17, P2, P4 ;  /* 0x00000011363d7c10 */ /* 0x000fe400097e8411 */
[--C-:B------:R-:W-:Y:S01]  /*6eb0*/  IADD3 R50, P5, P6, R51, UR16, R20.reuse ;  /* 0x0000001033327c10 */ /* 0x100fe2000febe014 */
[----:B------:R-:W-:Y:S01]  /*6ec0*/  IMAD.HI R48, R48, 0x2, RZ ;  /* 0x0000000230307827 */ /* 0x000fe200078e02ff */
[----:B------:R-:W-:-:S03]  /*6ed0*/  IADD3 R54, P2, P4, R55, UR16, R20 ;  /* 0x0000001037367c10 */ /* 0x000fc6000fc5e014 */
[----:B0-----:R-:W-:Y:S01]  /*6ee0*/  IMAD.SHL.U32 R53, R35, 0x2, RZ ;  /* 0x0000000223357824 */ /* 0x001fe200078e00ff */
[--C-:B------:R-:W-:Y:S01]  /*6ef0*/  IADD3 R58, P0, P1, R59, UR16, R20.reuse ;  /* 0x000000103b3a7c10 */ /* 0x100fe2000f91e014 */
[----:B------:R-:W-:Y:S02]  /*6f00*/  IMAD.SHL.U32 R45, R31, 0x2, RZ ;  /* 0x000000021f2d7824 */ /* 0x000fe400078e00ff */
[----:B------:R-:W-:Y:S01]  /*6f10*/  IMAD R28, R28, UR10, RZ ;  /* 0x0000000a1c1c7c24 */ /* 0x000fe2000f8e02ff */
[----:B------:R-:W-:Y:S01]  /*6f20*/  IADD3.X R59, PT, PT, R52, UR17, R17, P0, P1 ;  /* 0x00000011343b7c10 */ /* 0x000fe200087e2411 */
[----:B------:R-:W-:Y:S01]  /*6f30*/  IMAD.HI R46, R35, 0x2, RZ ;  /* 0x00000002232e7827 */ /* 0x000fe200078e02ff */
[----:B------:R-:W-:-:S03]  /*6f40*/  IADD3 R52, P0, P1, R53, UR16, R20 ;  /* 0x0000001035347c10 */ /* 0x000fc6000f91e014 */
[----:B------:R-:W-:Y:S01]  /*6f50*/  IMAD R30, R30, UR10, RZ ;  /* 0x0000000a1e1e7c24 */ /* 0x000fe2000f8e02ff */
[--C-:B------:R-:W-:Y:S01]  /*6f60*/  IADD3.X R51, PT, PT, R44, UR17, R17.reuse, P5, P6 ;  /* 0x000000112c337c10 */ /* 0x100fe2000afec411 */
[----:B------:R-:W-:Y:S01]  /*6f70*/  IMAD R21, R39, UR10, RZ ;  /* 0x0000000a27157c24 */ /* 0x000fe2000f8e02ff */
[--C-:B------:R-:W-:Y:S01]  /*6f80*/  IADD3.X R55, PT, PT, R48, UR17, R17.reuse, P2, P4 ;  /* 0x0000001130377c10 */ /* 0x100fe200097e8411 */
[----:B------:R-:W-:Y:S01]  /*6f90*/  IMAD.HI R38, R31, 0x2, RZ ;  /* 0x000000021f267827 */ /* 0x000fe200078e02ff */
[--C-:B------:R-:W-:Y:S02]  /*6fa0*/  IADD3 R44, P5, P6, R45, UR16, R20.reuse ;  /* 0x000000102d2c7c10 */ /* 0x100fe4000febe014 */
[--C-:B------:R-:W-:Y:S01]  /*6fb0*/  IADD3 R48, P2, P4, R49, UR16, R20.reuse ;  /* 0x0000001031307c10 */ /* 0x100fe2000fc5e014 */
[----:B------:R-:W-:Y:S01]  /*6fc0*/  IMAD.SHL.U32 R39, R28, 0x2, RZ ;  /* 0x000000021c277824 */ /* 0x000fe200078e00ff */
[----:B------:R-:W-:Y:S01]  /*6fd0*/  IADD3.X R53, PT, PT, R46, UR17, R17, P0, P1 ;  /* 0x000000112e357c10 */ /* 0x000fe200087e2411 */
[----:B------:R-:W-:Y:S01]  /*6fe0*/  IMAD R25, R25, UR10, RZ ;  /* 0x0000000a19197c24 */ /* 0x000fe2000f8e02ff */
[----:B------:R-:W-:Y:S01]  /*6ff0*/  IADD3 R46, P0, P1, R47, UR16, R20 ;  /* 0x000000102f2e7c10 */ /* 0x000fe2000f91e014 */
[----:B------:R-:W-:-:S02]  /*7000*/  IMAD.SHL.U32 R43, R30, 0x2, RZ ;  /* 0x000000021e2b7824 */ /* 0x000fc400078e00ff */
[----:B------:R-:W-:Y:S01]  /*7010*/  IMAD R27, R27, UR10, RZ ;  /* 0x0000000a1b1b7c24 */ /* 0x000fe2000f8e02ff */
[--C-:B------:R-:W-:Y:S01]  /*7020*/  IADD3.X R45, PT, PT, R38, UR17, R17.reuse, P5, P6 ;  /* 0x00000011262d7c10 */ /* 0x100fe2000afec411 */
[----:B------:R-:W-:Y:S02]  /*7030*/  IMAD R26, R26, UR10, RZ ;  /* 0x0000000a1a1a7c24 */ /* 0x000fe4000f8e02ff */
[----:B------:R-:W-:Y:S01]  /*7040*/  IMAD.HI R34, R30, 0x2, RZ ;  /* 0x000000021e227827 */ /* 0x000fe200078e02ff */
[--C-:B------:R-:W-:Y:S02]  /*7050*/  IADD3.X R49, PT, PT, R42, UR17, R17.reuse, P2, P4 ;  /* 0x000000112a317c10 */ /* 0x100fe400097e8411 */
[--C-:B------:R-:W-:Y:S01]  /*7060*/  IADD3 R38, P5, P6, R39, UR16, R20.reuse ;  /* 0x0000001027267c10 */ /* 0x100fe2000febe014 */
[----:B------:R-:W-:Y:S01]  /*7070*/  IMAD.HI R30, R28, 0x2, RZ ;  /* 0x000000021c1e7827 */ /* 0x000fe200078e02ff */
[--C-:B------:R-:W-:Y:S02]  /*7080*/  IADD3 R42, P2, P4, R43, UR16, R20.reuse ;  /* 0x000000102b2a7c10 */ /* 0x100fe4000fc5e014 */
[----:B------:R-:W-:Y:S01]  /*7090*/  IADD3.X R47, PT, PT, R40, UR17, R17, P0, P1 ;  /* 0x00000011282f7c10 */ /* 0x000fe200087e2411 */
[----:B------:R-:W-:Y:S01]  /*70a0*/  IMAD.SHL.U32 R31, R25, 0x2, RZ ;  /* 0x00000002191f7824 */ /* 0x000fe200078e00ff */
[----:B------:R-:W-:Y:S01]  /*70b0*/  IADD3 R40, P0, P1, R41, UR16, R20 ;  /* 0x0000001029287c10 */ /* 0x000fe2000f91e014 */
[----:B------:R-:W-:-:S02]  /*70c0*/  IMAD R19, R19, UR10, RZ ;  /* 0x0000000a13137c24 */ /* 0x000fc4000f8e02ff */
[----:B------:R-:W-:Y:S02]  /*70d0*/  IMAD.SHL.U32 R35, R27, 0x2, RZ ;  /* 0x000000021b237824 */ /* 0x000fe400078e00ff */
[----:B------:R-:W-:Y:S01]  /*70e0*/  IMAD.SHL.U32 R33, R26, 0x2, RZ ;  /* 0x000000021a217824 */ /* 0x000fe200078e00ff */
[--C-:B------:R-:W-:Y:S01]  /*70f0*/  IADD3.X R39, PT, PT, R30, UR17, R17.reuse, P5, P6 ;  /* 0x000000111e277c10 */ /* 0x100fe2000afec411 */
[----:B------:R-:W-:Y:S01]  /*7100*/  IMAD.HI R24, R25, 0x2, RZ ;  /* 0x0000000219187827 */ /* 0x000fe200078e02ff */
[--C-:B------:R-:W-:Y:S02]  /*7110*/  IADD3.X R43, PT, PT, R34, UR17, R17.reuse, P2, P4 ;  /* 0x00000011222b7c10 */ /* 0x100fe400097e8411 */
[--C-:B------:R-:W-:Y:S01]  /*7120*/  IADD3 R30, P5, P6, R31, UR16, R20.reuse ;  /* 0x000000101f1e7c10 */ /* 0x100fe2000febe014 */
[----:B------:R-:W-:Y:S01]  /*7130*/  IMAD.HI R28, R27, 0x2, RZ ;  /* 0x000000021b1c7827 */ /* 0x000fe200078e02ff */
[--C-:B------:R-:W-:Y:S02]  /*7140*/  IADD3 R34, P4, P2, R35, UR16, R20.reuse ;  /* 0x0000001023227c10 */ /* 0x100fe4000fa9e014 */
[--C-:B------:R-:W-:Y:S01]  /*7150*/  IADD3.X R41, PT, PT, R32, UR17, R17.reuse, P0, P1 ;  /* 0x0000001120297c10 */ /* 0x100fe200087e2411 */
[----:B------:R-:W-:Y:S01]  /*7160*/  IMAD.SHL.U32 R25, R19, 0x2, RZ ;  /* 0x0000000213197824 */ /* 0x000fe200078e00ff */
[----:B------:R-:W-:Y:S01]  /*7170*/  IADD3 R32, P1, P0, R33, UR16, R20 ;  /* 0x0000001021207c10 */ /* 0x000fe2000f83e014 */
[----:B------:R-:W-:Y:S01]  /*7180*/  IMAD.HI R26, R26, 0x2, RZ ;  /* 0x000000021a1a7827 */ /* 0x000fe200078e02ff */
[----:B------:R-:W-:-:S03]  /*7190*/  IADD3.X R31, PT, PT, R24, UR17, R17, P5, P6 ;  /* 0x00000011181f7c10 */ /* 0x000fc6000afec411 */
[----:B------:R-:W-:Y:S01]  /*71a0*/  IMAD.SHL.U32 R27, R238, 0x2, RZ ;  /* 0x00000002ee1b7824 */ /* 0x000fe200078e00ff */
[--C-:B------:R-:W-:Y:S01]  /*71b0*/  IADD3.X R35, PT, PT, R28, UR17, R17.reuse, P4, P2 ;  /* 0x000000111c237c10 */ /* 0x100fe2000a7e4411 */
[----:B------:R-:W-:Y:S01]  /*71c0*/  IMAD.HI R238, R238, 0x2, RZ ;  /* 0x00000002eeee7827 */ /* 0x000fe200078e02ff */
[--C-:B------:R-:W-:Y:S02]  /*71d0*/  IADD3 R24, P6, P5, R25, UR16, R20.reuse ;  /* 0x0000001019187c10 */ /* 0x100fe4000fdde014 */
[--C-:B------:R-:W-:Y:S01]  /*71e0*/  IADD3 R28, P2, P4, R29, UR16, R20.reuse ;  /* 0x000000101d1c7c10 */ /* 0x100fe2000fc5e014 */
[----:B------:R-:W-:Y:S01]  /*71f0*/  IMAD.SHL.U32 R25, R21, 0x2, RZ ;  /* 0x0000000215197824 */ /* 0x000fe200078e00ff */
[--C-:B------:R-:W-:Y:S01]  /*7200*/  IADD3.X R33, PT, PT, R26, UR17, R17.reuse, P1, P0 ;  /* 0x000000111a217c10 */ /* 0x100fe20008fe0411 */
[----:B------:R-:W-:Y:S01]  /*7210*/  IMAD.SHL.U32 R237, R23, 0x2, RZ ;  /* 0x0000000217ed7824 */ /* 0x000fe200078e00ff */
[----:B------:R-:W-:Y:S02]  /*7220*/  IADD3 R26, P1, P0, R27, UR16, R20 ;  /* 0x000000101b1a7c10 */ /* 0x000fe4000f83e014 */
[----:B------:R-:W-:-:S02]  /*7230*/  IADD3.X R29, PT, PT, R22, UR17, R17, P2, P4 ;  /* 0x00000011161d7c10 */ /* 0x000fc400097e8411 */
[--C-:B------:R-:W-:Y:S02]  /*7240*/  IADD3 R22, P2, P4, R25, UR16, R20.reuse ;  /* 0x0000001019167c10 */ /* 0x100fe4000fc5e014 */
[----:B------:R-:W-:Y:S02]  /*7250*/  IADD3.X R27, PT, PT, R238, UR17, R17, P1, P0 ;  /* 0x00000011ee1b7c10 */ /* 0x000fe40008fe0411 */
[----:B------:R-:W-:Y:S02]  /*7260*/  IADD3 R20, P0, P1, R237, UR16, R20 ;  /* 0x00000010ed147c10 */ /* 0x000fe4000f91e014 */
[----:B------:R-:W-:-:S05]  /*7270*/  LOP3.LUT R237, R198, 0x40, RZ, 0x3c, !PT ;  /* 0x00000040c6ed7812 */ /* 0x000fca00078e3cff */
[----:B--2---:R0:W-:Y:S04]  /*7280*/  STS.U16 [R237+UR12+0xa00], R203 ;  /* 0x000a00cbed007988 */ /* 0x0041e8000800040c */
[----:B------:R1:W-:Y:S01]  /*7290*/  STS.U16 [R237+UR12+0x200], R235 ;  /* 0x000200ebed007988 */ /* 0x0003e2000800040c */
[----:B0-----:R-:W-:-:S03]  /*72a0*/  LOP3.LUT R203, R198, 0x60, RZ, 0x3c, !PT ;  /* 0x00000060c6cb7812 */ /* 0x001fc600078e3cff */
[----:B------:R1:W-:Y:S04]  /*72b0*/  STS.U16 [R237+UR12+0x600], R236 ;  /* 0x000600eced007988 */ /* 0x0003e8000800040c */
[----:B-----5:R1:W-:Y:S04]  /*72c0*/  STS.U16 [R237+UR12+0xe00], R204 ;  /* 0x000e00cced007988 */ /* 0x0203e8000800040c */
[----:B------:R1:W-:Y:S04]  /*72d0*/  STS.U16 [R237+UR12+0x1200], R205 ;  /* 0x001200cded007988 */ /* 0x0003e8000800040c */
        /* <DEDUP_REMOVED lines=26> */
[----:B------:R1:W-:Y:S01]  /*7480*/  STS.U16 [R203+UR12+0x3f00], R232 ;  /* 0x003f00e8cb007988 */ /* 0x0003e2000800040c */
[----:B------:R0:W-:Y:S06]  /*7490*/  MEMBAR.ALL.CTA ;  /* 0x0000000000007992 */ /* 0x0001ec0000008000 */
[----:B0-----:R-:W0:Y:S01]  /*74a0*/  FENCE.VIEW.ASYNC.S ;  /* 0x00000000000073c6 */ /* 0x001e220000000000 */
[----:B------:R-:W-:-:S04]  /*74b0*/  IMAD.HI R240, R21, 0x2, RZ ;  /* 0x0000000215f07827 */ /* 0x000fc800078e02ff */
[----:B------:R-:W-:-:S04]  /*74c0*/  IMAD.HI R238, R19, 0x2, RZ ;  /* 0x0000000213ee7827 */ /* 0x000fc800078e02ff */
[----:B------:R-:W-:Y:S01]  /*74d0*/  IMAD.HI R242, R23, 0x2, RZ ;  /* 0x0000000217f27827 */ /* 0x000fe200078e02ff */
[--C-:B------:R-:W-:Y:S02]  /*74e0*/  IADD3.X R23, PT, PT, R240, UR17, R17.reuse, P2, P4 ;  /* 0x00000011f0177c10 */ /* 0x100fe400097e8411 */
[----:B------:R-:W-:Y:S02]  /*74f0*/  IADD3 R18, P2, PT, R18, UR16, RZ ;  /* 0x0000001012127c10 */ /* 0x000fe4000ff5e0ff */
[----:B------:R-:W-:Y:S02]  /*7500*/  IADD3.X R25, PT, PT, R238, UR17, R17, P6, P5 ;  /* 0x00000011ee197c10 */ /* 0x000fe4000b7ea411 */
[----:B------:R-:W-:Y:S02]  /*7510*/  IADD3 R16, P5, PT, R16, UR16, RZ ;  /* 0x0000001010107c10 */ /* 0x000fe4000ffbe0ff */
[----:B------:R-:W-:Y:S01]  /*7520*/  IADD3 R14, P4, PT, R14, UR16, RZ ;  /* 0x000000100e0e7c10 */ /* 0x000fe2000ff9e0ff */
[----:B------:R-:W-:Y:S01]  /*7530*/  UIADD3 UR10, UPT, UPT, UR12, 0x8000, URZ ;  /* 0x000080000c0a7890 */ /* 0x000fe2000fffe0ff */
[----:B------:R-:W-:-:S02]  /*7540*/  IADD3.X R19, PT, PT, R8, UR17, RZ, P2, !PT ;  /* 0x0000001108137c10 */ /* 0x000fc400097fe4ff */
[----:B------:R-:W-:Y:S02]  /*7550*/  IADD3.X R21, PT, PT, R242, UR17, R17, P0, P1 ;  /* 0x00000011f2157c10 */ /* 0x000fe400087e2411 */
[----:B------:R-:W-:Y:S02]  /*7560*/  IADD3 R8, P2, PT, R15, UR16, RZ ;  /* 0x000000100f087c10 */ /* 0x000fe4000ff5e0ff */
[----:B------:R-:W-:Y:S02]  /*7570*/  IADD3.X R17, PT, PT, R6, UR17, RZ, P5, !PT ;  /* 0x0000001106117c10 */ /* 0x000fe4000affe4ff */
[----:B------:R-:W-:Y:S02]  /*7580*/  IADD3.X R15, PT, PT, R4, UR17, RZ, P4, !PT ;  /* 0x00000011040f7c10 */ /* 0x000fe4000a7fe4ff */
[----:B------:R-:W-:Y:S02]  /*7590*/  IADD3 R12, P1, PT, R12, UR16, RZ ;  /* 0x000000100c0c7c10 */ /* 0x000fe4000ff3e0ff */
[----:B------:R-:W-:-:S02]  /*75a0*/  IADD3 R10, P0, PT, R10, UR16, RZ ;  /* 0x000000100a0a7c10 */ /* 0x000fc4000ff1e0ff */
[----:B------:R-:W-:Y:S02]  /*75b0*/  IADD3 R6, P5, PT, R13, UR16, RZ ;  /* 0x000000100d067c10 */ /* 0x000fe4000ffbe0ff */
[----:B------:R-:W-:Y:S01]  /*75c0*/  IADD3 R4, P4, PT, R11, UR16, RZ ;  /* 0x000000100b047c10 */ /* 0x000fe2000ff9e0ff */
[----:B------:R-:W-:Y:S02]  /*75d0*/  USHF.R.U32.HI UR16, URZ, 0x4, UR10 ;  /* 0x00000004ff107899 */ /* 0x000fe4000801160a */
[----:B------:R-:W-:Y:S02]  /*75e0*/  USHF.R.S32.HI UR11, URZ, 0x1f, UR28 ;  /* 0x0000001fff0b7899 */ /* 0x000fe4000801141c */
[----:B------:R-:W-:Y:S02]  /*75f0*/  USGXT.U32 UR16, UR16, 0xe ;  /* 0x0000000e1010789a */ /* 0x000fe40008000000 */
[----:B------:R-:W-:Y:S02]  /*7600*/  ULEA.HI UR11, UR11, UR28, URZ, 0x7 ;  /* 0x0000001c0b0b7291 */ /* 0x000fe4000f8f38ff */
[----:B------:R-:W-:-:S02]  /*7610*/  UIADD3 UR26, UP3, UPT, UR16, 0x2, URZ ;  /* 0x00000002101a7890 */ /* 0x000fc4000ff7e0ff */
[----:B------:R-:W-:Y:S01]  /*7620*/  UISETP.NE.U32.AND UP1, UPT, UR20, URZ, UPT ;  /* 0x000000ff1400728c */ /* 0x000fe2000bf25070 */
[----:B------:R-:W-:Y:S01]  /*7630*/  UMOV UR6, URZ ;  /* 0x000000ff00067c82 */ /* 0x000fe20008000000 */
[----:B------:R-:W-:Y:S02]  /*7640*/  UIADD3 UR7, UPT, UPT, UR12, 0x14000, URZ ;  /* 0x000140000c077890 */ /* 0x000fe4000fffe0ff */
[----:B------:R-:W-:Y:S02]  /*7650*/  USHF.R.S32.HI UR11, URZ, 0x7, UR11 ;  /* 0x00000007ff0b7899 */ /* 0x000fe4000801140b */
[----:B------:R-:W-:Y:S02]  /*7660*/  UIADD3.X UR27, UPT, UPT, UR6, 0x40004040, URZ, UP3, !UPT ;  /* 0x40004040061b7890 */ /* 0x000fe40009ffe4ff */
[----:B------:R-:W-:Y:S02]  /*7670*/  UISETP.LT.OR UP3, UPT, UR28, 0x80, UP1 ;  /* 0x000000801c00788c */ /* 0x000fe40008f61670 */
[----:B------:R-:W-:-:S02]  /*7680*/  USHF.R.U32.HI UR7, URZ, 0x4, UR7 ;  /* 0x00000004ff077899 */ /* 0x000fc40008011607 */
[----:B------:R-:W-:Y:S02]  /*7690*/  UISETP.LT.AND UP4, UPT, UR11, 0x1, UPT ;  /* 0x000000010b00788c */ /* 0x000fe4000bf81270 */
[----:B------:R-:W-:Y:S02]  /*76a0*/  USGXT.U32 UR10, UR7, 0xe ;  /* 0x0000000e070a789a */ /* 0x000fe40008000000 */
[----:B------:R-:W-:Y:S01]  /*76b0*/  USEL UR11, UR11, 0x1, !UP4 ;  /* 0x000000010b0b7887 */ /* 0x000fe2000e000000 */
[----:B------:R-:W-:Y:S01]  /*76c0*/  IADD3.X R13, PT, PT, R5, UR17, RZ, P1, !PT ;  /* 0x00000011050d7c10 */ /* 0x000fe20008ffe4ff */
[----:B------:R-:W-:Y:S01]  /*76d0*/  UIADD3 UR24, UP2, UPT, UR10, 0x80, URZ ;  /* 0x000000800a187890 */ /* 0x000fe2000ff5e0ff */
[----:B------:R-:W-:Y:S01]  /*76e0*/  IADD3.X R11, PT, PT, R7, UR17, RZ, P0, !PT ;  /* 0x00000011070b7c10 */ /* 0x000fe200087fe4ff */
[----:B------:R-:W-:Y:S01]  /*76f0*/  UIADD3 UR11, UPT, UPT, UR11, -0x1, URZ ;  /* 0xffffffff0b0b7890 */ /* 0x000fe2000fffe0ff */
[----:B------:R-:W-:Y:S01]  /*7700*/  IADD3.X R9, PT, PT, R9, UR17, RZ, P2, !PT ;  /* 0x0000001109097c10 */ /* 0x000fe200097fe4ff */
[----:B------:R-:W-:Y:S01]  /*7710*/  UMOV UR5, URZ ;  /* 0x000000ff00057c82 */ /* 0x000fe20008000000 */
[----:B------:R-:W-:-:S02]  /*7720*/  IADD3.X R7, PT, PT, R233, UR17, RZ, P5, !PT ;  /* 0x00000011e9077c10 */ /* 0x000fc4000affe4ff */
[----:B------:R-:W-:Y:S01]  /*7730*/  IADD3.X R5, PT, PT, R234, UR17, RZ, P4, !PT ;  /* 0x00000011ea057c10 */ /* 0x000fe2000a7fe4ff */
[----:B------:R-:W-:Y:S01]  /*7740*/  UIADD3.X UR25, UPT, UPT, UR5, 0x40004040, URZ, UP2, !UPT ;  /* 0x4000404005197890 */ /* 0x000fe200097fe4ff */
[----:B------:R-:W-:Y:S01]  /*7750*/  UMOV UR4, URZ ;  /* 0x000000ff00047c82 */ /* 0x000fe20008000000 */
[----:B------:R-:W-:Y:S01]  /*7760*/  UISETP.NE.U32.AND UP2, UPT, UR11, URZ, UPT ;  /* 0x000000ff0b00728c */ /* 0x000fe2000bf45070 */
[----:B0-----:R-:W-:Y:S06]  /*7770*/  BAR.SYNC.DEFER_BLOCKING 0x0 ;  /* 0x0000000000007b1d */ /* 0x001fec0000010000 */
[----:B-1----:R-:W-:Y:S05]  /*7780*/  BRA.U UP3, `(.L_x_6) ;  /* 0x0000000103d87547 */ /* 0x002fea000b800000 */
[----:B------:R-:W-:Y:S02]  /*7790*/  USHF.R.U32.HI UR18, URZ, 0x4, UR12 ;  /* 0x00000004ff127899 */ /* 0x000fe4000801160c */
[----:B------:R-:W-:Y:S02]  /*77a0*/  UIADD3 UR7, UPT, UPT, UR12, 0x10000, URZ ;  /* 0x000100000c077890 */ /* 0x000fe4000fffe0ff */
[----:B------:R-:W-:Y:S02]  /*77b0*/  USGXT.U32 UR18, UR18, 0xe ;  /* 0x0000000e1212789a */ /* 0x000fe40008000000 */
[----:B------:R-:W-:Y:S02]  /*77c0*/  USHF.R.U32.HI UR7, URZ, 0x4, UR7 ;  /* 0x00000004ff077899 */ /* 0x000fe40008011607 */
[----:B------:R-:W-:Y:S02]  /*77d0*/  UIADD3 UR44, UP3, UPT, UR18, 0x2, URZ ;  /* 0x00000002122c7890 */ /* 0x000fe4000ff7e0ff */
[----:B------:R-:W-:Y:S01]  /*77e0*/  USGXT.U32 UR20, UR7, 0xe ;  /* 0x0000000e0714789a */ /* 0x000fe20008000000 */
[----:B------:R-:W-:Y:S01]  /*77f0*/  UMOV UR6, URZ ;  /* 0x000000ff00067c82 */ /* 0x000fe20008000000 */
[----:B------:R-:W-:Y:S01]  /*7800*/  UMOV UR5, URZ ;  /* 0x000000ff00057c82 */ /* 0x000fe20008000000 */
[----:B------:R-:W-:-:S02]  /*7810*/  UIADD3.X UR45, UPT, UPT, UR6, 0x40004040, URZ, UP3, !UPT ;  /* 0x40004040062d7890 */ /* 0x000fc40009ffe4ff */
[----:B------:R-:W-:Y:S01]  /*7820*/  UIADD3 UR48, UP3, UPT, UR20, 0x80, URZ ;  /* 0x0000008014307890 */ /* 0x000fe2000ff7e0ff */
[----:B------:R-:W-:Y:S01]  /*7830*/  UMOV UR6, UR14 ;  /* 0x0000000e00067c82 */ /* 0x000fe20008000000 */
[----:B------:R-:W-:Y:S02]  /*7840*/  UMOV UR7, URZ ;  /* 0x000000ff00077c82 */ /* 0x000fe40008000000 */
[----:B------:R-:W-:Y:S01]  /*7850*/  UIADD3.X UR49, UPT, UPT, UR5, 0x40004040, URZ, UP3, !UPT ;  /* 0x4000404005317890 */ /* 0x000fe20009ffe4ff */
[----:B------:R-:W-:Y:S01]  /*7860*/  UMOV UR15, UR6 ;  /* 0x00000006000f7c82 */ /* 0x000fe20008000000 */
[----:B------:R-:W-:Y:S02]  /*7870*/  UIADD3.64 UR6, UPT, UPT, UR44, 0x2, URZ ;  /* 0x000000022c067897 */ /* 0x000fe4000fffe0ff */
[----:B------:R-:W-:Y:S02]  /*7880*/  UIADD3.64 UR60, UPT, UPT, UR48, 0x80, URZ ;  /* 0x00000080303c7897 */ /* 0x000fe4000fffe0ff */
[----:B------:R-:W-:-:S02]  /*7890*/  UIADD3.64 UR50, UPT, UPT, UR44, 0x4, URZ ;  /* 0x000000042c327897 */ /* 0x000fc4000fffe0ff */
[----:B------:R-:W-:Y:S02]  /*78a0*/  UIADD3.64 UR62, UPT, UPT, UR48, 0x100, URZ ;  /* 0x00000100303e7897 */ /* 0x000fe4000fffe0ff */
[----:B------:R-:W-:Y:S02]  /*78b0*/  UIADD3.64 UR52, UPT, UPT, UR44, 0x3fe, URZ ;  /* 0x000003fe2c347897 */ /* 0x000fe4000fffe0ff */
[----:B------:R-:W-:Y:S02]  /*78c0*/  UIADD3.64 UR64, UPT, UPT, UR48, 0x180, URZ ;  /* 0x0000018030407897 */ /* 0x000fe4000fffe0ff */
[----:B------:R-:W-:Y:S02]  /*78d0*/  UIADD3.64 UR54, UPT, UPT, UR44, 0x400, URZ ;  /* 0x000004002c367897 */ /* 0x000fe4000fffe0ff */
[----:B------:R-:W-:Y:S02]  /*78e0*/  UIADD3.64 UR66, UPT, UPT, UR48, 0x200, URZ ;  /* 0x0000020030427897 */ /* 0x000fe4000fffe0ff */
[----:B------:R-:W-:-:S02]  /*78f0*/  UIADD3.64 UR56, UPT, UPT, UR44, 0x402, URZ ;  /* 0x000004022c387897 */ /* 0x000fc4000fffe0ff */
[----:B------:R-:W-:Y:S01]  /*7900*/  UIADD3.64 UR68, UPT, UPT, UR48, 0x280, URZ ;  /* 0x0000028030447897 */ /* 0x000fe2000fffe0ff */
[----:B------:R-:W-:Y:S01]  /*7910*/  UMOV UR30, 0x0 ;  /* 0x00000000001e7882 */ /* 0x000fe20000000000 */
[----:B------:R-:W-:Y:S01]  /*7920*/  UMOV UR31, 0x4208490 ;  /* 0x04208490001f7882 */ /* 0x000fe20000000000 */
[----:B------:R-:W-:Y:S01]  /*7930*/  UIADD3.64 UR58, UPT, UPT, UR44, 0x404, URZ ;  /* 0x000004042c3a7897 */ /* 0x000fe2000fffe0ff */
[----:B------:R-:W-:Y:S01]  /*7940*/  UMOV UR19, 0x40004040 ;  /* 0x4000404000137882 */ /* 0x000fe20000000000 */
[----:B------:R-:W-:Y:S01]  /*7950*/  UIADD3.64 UR70, UPT, UPT, UR48, 0x300, URZ ;  /* 0x0000030030467897 */ /* 0x000fe2000fffe0ff */
[----:B------:R-:W-:Y:S01]  /*7960*/  UMOV UR21, 0x40004040 ;  /* 0x4000404000157882 */ /* 0x000fe20000000000 */
[----:B------:R-:W-:Y:S01]  /*7970*/  UMOV UR32, 0x0 ;  /* 0x0000000000207882 */ /* 0x000fe20000000000 */
[----:B------:R-:W-:Y:S01]  /*7980*/  UMOV UR33, 0x4208490 ;  /* 0x0420849000217882 */ /* 0x000fe20000000000 */
[----:B------:R-:W-:Y:S01]  /*7990*/  UMOV UR34, 0x0 ;  /* 0x0000000000227882 */ /* 0x000fe20000000000 */
[----:B------:R-:W-:Y:S01]  /*79a0*/  UMOV UR35, 0x4208490 ;  /* 0x0420849000237882 */ /* 0x000fe20000000000 */
[----:B------:R0:W-:Y:S01]  /*79b0*/  UTCHMMA gdesc[UR20], gdesc[UR18], tmem[UR13], tmem[UR30], idesc[UR31], !UPT ;  /* 0x00ff1e12140075ea */ /* 0x0001e2000f80000d */
[----:B------:R-:W-:Y:S01]  /*79c0*/  UMOV UR42, 0x0 ;  /* 0x00000000002a7882 */ /* 0x000fe20000000000 */
[----:B------:R-:W-:Y:S01]  /*79d0*/  UMOV UR43, 0x4208490 ;  /* 0x04208490002b7882 */ /* 0x000fe20000000000 */
[----:B------:R0:W-:Y:S01]  /*79e0*/  UTCHMMA gdesc[UR48], gdesc[UR44], tmem[UR13], tmem[UR32], idesc[UR33], UPT ;  /* 0x00ff202c300075ea */ /* 0x0001e2000b80000d */
        /* <DEDUP_REMOVED lines=12> */
[----:B------:R0:W-:Y:S01]  /*7ab0*/  UTCHMMA gdesc[UR68], gdesc[UR56], tmem[UR13], tmem[UR36], idesc[UR37], UPT ;  /* 0x00ff2438440075ea */ /* 0x0001e2000b80000d */
[----:B------:R0:W-:Y:S01]  /*7ac0*/  UTCHMMA gdesc[UR70], gdesc[UR58], tmem[UR13], tmem[UR46], idesc[UR47], UPT ;  /* 0x00ff2e3a460075ea */ /* 0x0001e2000b80000d */
[----:B------:R0:W-:Y:S01]  /*7ad0*/  UTCBAR [UR15], URZ ;  /* 0x000000ff0f0073e9 */ /* 0x0001e200080000ff */
[----:B------:R-:W-:Y:S01]  /*7ae0*/  NOP ;  /* 0x0000000000007918 */ /* 0x000fe20000000000 */
.L_x_6:
[----:B------:R-:W-:Y:S05]  /*7af0*/  BRA.U !UP2, `(.L_x_7) ;  /* 0x000000210a447547 */ /* 0x000fea000b800000 */
[----:B0-----:R-:W-:Y:S02]  /*7b00*/  UIADD3 UR15, UPT, UPT, UR8, -0x80, URZ ;  /* 0xffffff80080f7890 */ /* 0x001fe4000fffe0ff */
[----:B------:R-:W-:Y:S02]  /*7b10*/  UIADD3.64 UR30, UPT, UPT, UR24, 0x80, URZ ;  /* 0x00000080181e7897 */ /* 0x000fe4000fffe0ff */
[----:B------:R-:W-:Y:S02]  /*7b20*/  UIADD3.64 UR32, UPT, UPT, UR26, 0x2, URZ ;  /* 0x000000021a207897 */ /* 0x000fe4000fffe0ff */
        /* <DEDUP_REMOVED lines=10> */
[----:B------:R-:W-:Y:S01]  /*7bd0*/  UMOV UR8, UR11 ;  /* 0x0000000b00087c82 */ /* 0x000fe20008000000 */
[----:B------:R-:W-:Y:S01]  /*7be0*/  UMOV UR20, 0x1 ;  /* 0x0000000100147882 */ /* 0x000fe20000000000 */
[----:B------:R-:W-:-:S09]  /*7bf0*/  UMOV UR5, URZ ;  /* 0x000000ff00057c82 */ /* 0x000fd20008000000 */
.L_x_10:
[----:B------:R-:W-:Y:S01]  /*7c00*/  USHF.L.U32 UR4, UR4, 0x1f, URZ ;  /* 0x0000001f04047899 */ /* 0x000fe200080006ff */
[----:B-1----:R-:W0:Y:S01]  /*7c10*/  LDC.64 R204, c[0x0][0x3a8] ;  /* 0x0000ea00ffcc7b82 */ /* 0x002e220000000a00 */
[----:B------:R-:W-:-:S04]  /*7c20*/  SHF.R.U32.HI R225, RZ, 0x6, R2 ;  /* 0x00000006ffe17819 */ /* 0x000fc80000011602 */
[----:B------:R-:W-:Y:S01]  /*7c30*/  IMAD.U32 R208, RZ, RZ, UR4 ;  /* 0x00000004ffd07e24 */ /* 0x000fe2000f8e00ff */
[----:B------:R-:W-:-:S03]  /*7c40*/  SGXT.U32 R225, R225, 0x2 ;  /* 0x00000002e1e1781a */ /* 0x000fc60000000000 */
[----:B------:R-:W1:Y:S01]  /*7c50*/  SYNCS.PHASECHK.TRANS64.TRYWAIT P0, [UR14], R208 ;  /* 0x000000d0ff0075a7 */ /* 0x000e62000800110e */
[C---:B------:R-:W-:Y:S02]  /*7c60*/  LOP3.LUT R203, R225.reuse, 0x8, RZ, 0xfc, !PT ;  /* 0x00000008e1cb7812 */ /* 0x040fe400078efcff */
[C---:B------:R-:W-:Y:S02]  /*7c70*/  LOP3.LUT R206, R225.reuse, 0x10, RZ, 0xfc, !PT ;  /* 0x00000010e1ce7812 */ /* 0x040fe400078efcff */
[----:B------:R-:W-:Y:S02]  /*7c80*/  LOP3.LUT R207, R225, 0x18, RZ, 0xfc, !PT ;  /* 0x00000018e1cf7812 */ /* 0x000fe400078efcff */
[----:B------:R-:W-:Y:S02]  /*7c90*/  ISETP.GE.AND P2, PT, R203, UR15, PT ;  /* 0x0000000fcb007c0c */ /* 0x000fe4000bf46270 */
[----:B------:R-:W-:Y:S02]  /*7ca0*/  ISETP.GE.AND P4, PT, R206, UR15, PT ;  /* 0x0000000fce007c0c */ /* 0x000fe4000bf86270 */
[----:B------:R-:W-:-:S02]  /*7cb0*/  ISETP.GE.AND P5, PT, R207, UR15, PT ;  /* 0x0000000fcf007c0c */ /* 0x000fc4000bfa6270 */
[----:B------:R-:W-:Y:S01]  /*7cc0*/  ISETP.GE.AND P1, PT, R225, UR15, PT ;  /* 0x0000000fe1007c0c */ /* 0x000fe2000bf26270 */
[----:B0-----:R-:W-:Y:S01]  /*7cd0*/  IMAD.SHL.U32 R235, R204, 0x80, RZ ;  /* 0x00000080cceb7824 */ /* 0x001fe200078e00ff */
[----:B-1----:R-:W-:Y:S11]  /*7ce0*/  @!P0 BRA `(.L_x_8) ;  /* 0x00000030009c8947 */ /* 0x002ff60003800000 */
.L_x_16:
[----:B------:R-:W-:Y:S01]  /*7cf0*/  PRMT R227, RZ, 0x7610, R227 ;  /* 0x00007610ffe37816 */ /* 0x000fe200000000e3 */
[C---:B------:R-:W-:Y:S01]  /*7d00*/  IMAD.WIDE R14, R235.reuse, 0x2, R14 ;  /* 0x00000002eb0e7825 */ /* 0x040fe200078e020e */
[----:B------:R-:W-:Y:S02]  /*7d10*/  PRMT R233, RZ, 0x7610, R233 ;  /* 0x00007610ffe97816 */ /* 0x000fe400000000e9 */
[----:B------:R-:W-:Y:S01]  /*7d20*/  PRMT R231, RZ, 0x7610, R231 ;  /* 0x00007610ffe77816 */ /* 0x000fe200000000e7 */
[C---:B------:R-:W-:Y:S01]  /*7d30*/  IMAD.WIDE R66, R235.reuse, 0x2, R66 ;  /* 0x00000002eb427825 */ /* 0x040fe200078e0242 */
[----:B------:R-:W-:Y:S01]  /*7d40*/  PRMT R229, RZ, 0x7610, R229 ;  /* 0x00007610ffe57816 */ /* 0x000fe200000000e5 */
[----:B------:R-:W2:Y:S02]  /*7d50*/  @!P5 LDG.E.U16 R227, desc[UR22][R14.64] ;  /* 0x000000160ee3d981 */ /* 0x000ea4000c1e1500 */
[C---:B------:R-:W-:Y:S02]  /*7d60*/  IMAD.WIDE R62, R235.reuse, 0x2, R62 ;  /* 0x00000002eb3e7825 */ /* 0x040fe400078e023e */
[----:B------:R-:W3:Y:S02]  /*7d70*/  @!P2 LDG.E.U16 R233, desc[UR22][R66.64] ;  /* 0x0000001642e9a981 */ /* 0x000ee4000c1e1500 */
[----:B------:R-:W-:-:S02]  /*7d80*/  IMAD.WIDE R18, R235, 0x2, R18 ;  /* 0x00000002eb127825 */ /* 0x000fc400078e0212 */
[----:B------:R-:W4:Y:S04]  /*7d90*/  @!P1 LDG.E.U16 R231, desc[UR22][R62.64] ;  /* 0x000000163ee79981 */ /* 0x000f28000c1e1500 */
[----:B------:R-:W5:Y:S01]  /*7da0*/  @!P4 LDG.E.U16 R229, desc[UR22][R18.64] ;  /* 0x0000001612e5c981 */ /* 0x000f62000c1e1500 */
[----:B------:R-:W-:-:S04]  /*7db0*/  LOP3.LUT R203, R225, 0x4, RZ, 0xfc, !PT ;  /* 0x00000004e1cb7812 */ /* 0x000fc800078efcff */
[----:B------:R-:W-:Y:S02]  /*7dc0*/  ISETP.GE.AND P4, PT, R203, UR15, PT ;  /* 0x0000000fcb007c0c */ /* 0x000fe4000bf86270 */
[----:B------:R-:W-:Y:S01]  /*7dd0*/  LOP3.LUT R203, R225, 0xc, RZ, 0xfc, !PT ;  /* 0x0000000ce1cb7812 */ /* 0x000fe200078efcff */
[----:B------:R-:W-:Y:S01]  /*7de0*/  IMAD.WIDE R64, R235, 0x2, R64 ;  /* 0x00000002eb407825 */ /* 0x000fe200078e0240 */
[----:B------:R-:W-:Y:S02]  /*7df0*/  LOP3.LUT R204, R2, 0x7f, RZ, 0xc0, !PT ;  /* 0x0000007f02cc7812 */ /* 0x000fe400078ec0ff */
[----:B------:R-:W-:Y:S02]  /*7e00*/  ISETP.GE.AND P5, PT, R203, UR15, PT ;  /* 0x0000000fcb007c0c */ /* 0x000fe4000bfa6270 */
[----:B------:R-:W-:Y:S02]  /*7e10*/  PRMT R228, RZ, 0x7610, R228 ;  /* 0x00007610ffe47816 */ /* 0x000fe400000000e4 */
[----:B------:R-:W-:-:S02]  /*7e20*/  LOP3.LUT R206, R225, 0x1c, RZ, 0xfc, !PT ;  /* 0x0000001ce1ce7812 */ /* 0x000fc400078efcff */
[C---:B------:R-:W-:Y:S02]  /*7e30*/  LOP3.LUT R203, R225.reuse, 0x20, RZ, 0xfc, !PT ;  /* 0x00000020e1cb7812 */ /* 0x040fe400078efcff */
[----:B------:R-:W-:Y:S01]  /*7e40*/  ISETP.GE.AND P0, PT, R204, UR15, PT ;  /* 0x0000000fcc007c0c */ /* 0x000fe2000bf06270 */
[----:B------:R-:W2:Y:S01]  /*7e50*/  @!P4 LDG.E.U16 R228, desc[UR22][R64.64] ;  /* 0x0000001640e4c981 */ /* 0x000ea2000c1e1500 */
[----:B------:R-:W-:Y:S01]  /*7e60*/  LOP3.LUT R204, R225, 0x14, RZ, 0xfc, !PT ;  /* 0x00000014e1cc7812 */ /* 0x000fe200078efcff */
[----:B------:R-:W-:Y:S01]  /*7e70*/  IMAD.WIDE R68, R235, 0x2, R68 ;  /* 0x00000002eb447825 */ /* 0x000fe200078e0244 */
[----:B------:R-:W-:Y:S02]  /*7e80*/  PRMT R226, RZ, 0x7610, R226 ;  /* 0x00007610ffe27816 */ /* 0x000fe400000000e2 */
[----:B------:R-:W-:Y:S02]  /*7e90*/  ISETP.GE.AND P2, PT, R206, UR15, PT ;  /* 0x0000000fce007c0c */ /* 0x000fe4000bf46270 */
[----:B------:R-:W-:-:S02]  /*7ea0*/  ISETP.GE.AND P4, PT, R203, UR15, PT ;  /* 0x0000000fcb007c0c */ /* 0x000fc4000bf86270 */
[----:B------:R-:W-:Y:S01]  /*7eb0*/  LOP3.LUT R203, R225, 0x24, RZ, 0xfc, !PT ;  /* 0x00000024e1cb7812 */ /* 0x000fe200078efcff */
[----:B------:R-:W2:Y:S01]  /*7ec0*/  @!P5 LDG.E.U16 R226, desc[UR22][R68.64] ;  /* 0x0000001644e2d981 */ /* 0x000ea2000c1e1500 */
[----:B------:R-:W-:Y:S02]  /*7ed0*/  ISETP.GE.AND P1, PT, R204, UR15, PT ;  /* 0x0000000fcc007c0c */ /* 0x000fe4000bf26270 */
[----:B------:R-:W-:Y:S02]  /*7ee0*/  ISETP.GE.AND P5, PT, R203, UR15, PT ;  /* 0x0000000fcb007c0c */ /* 0x000fe4000bfa6270 */
[----:B------:R-:W-:Y:S01]  /*7ef0*/  LOP3.LUT R204, R225, 0x28, RZ, 0xfc, !PT ;  /* 0x00000028e1cc7812 */ /* 0x000fe200078efcff */
[C---:B------:R-:W-:Y:S01]  /*7f00*/  IMAD.WIDE R12, R235.reuse, 0x2, R12 ;  /* 0x00000002eb0c7825 */ /* 0x040fe200078e020c */
[----:B------:R-:W-:Y:S02]  /*7f10*/  PRMT R222, RZ, 0x7610, R222 ;  /* 0x00007610ffde7816 */ /* 0x000fe400000000de */
[----:B------:R-:W-:Y:S01]  /*7f20*/  PRMT R224, RZ, 0x7610, R224 ;  /* 0x00007610ffe07816 */ /* 0x000fe200000000e0 */
[----:B------:R-:W-:Y:S01]  /*7f30*/  IMAD.WIDE R16, R235, 0x2, R16 ;  /* 0x00000002eb107825 */ /* 0x000fe200078e0210 */
[----:B------:R-:W-:-:S02]  /*7f40*/  ISETP.GE.AND P6, PT, R204, UR15, PT ;  /* 0x0000000fcc007c0c */ /* 0x000fc4000bfc6270 */
[----:B------:R-:W-:Y:S01]  /*7f50*/  LOP3.LUT R203, R225, 0x30, RZ, 0xfc, !PT ;  /* 0x00000030e1cb7812 */ /* 0x000fe200078efcff */
[----:B------:R-:W-:Y:S01]  /*7f60*/  IMAD.WIDE R8, R235, 0x2, R8 ;  /* 0x00000002eb087825 */ /* 0x000fe200078e0208 */
[----:B------:R-:W-:Y:S01]  /*7f70*/  LOP3.LUT R206, R225, 0x2c, RZ, 0xfc, !PT ;  /* 0x0000002ce1ce7812 */ /* 0x000fe200078efcff */
[----:B------:R-:W2:Y:S01]  /*7f80*/  @!P2 LDG.E.U16 R222, desc[UR22][R12.64] ;  /* 0x000000160cdea981 */ /* 0x000ea2000c1e1500 */
[----:B------:R-:W-:Y:S01]  /*7f90*/  PRMT R220, RZ, 0x7610, R220 ;  /* 0x00007610ffdc7816 */ /* 0x000fe200000000dc */
[----:B------:R-:W-:Y:S01]  /*7fa0*/  IMAD.WIDE R10, R235, 0x2, R10 ;  /* 0x00000002eb0a7825 */ /* 0x000fe200078e020a */
[----:B------:R-:W-:Y:S01]  /*7fb0*/  PRMT R207, RZ, 0x7610, R207 ;  /* 0x00007610ffcf7816 */ /* 0x000fe200000000cf */
[----:B------:R-:W2:Y:S01]  /*7fc0*/  @!P1 LDG.E.U16 R224, desc[UR22][R16.64] ;  /* 0x0000001610e09981 */ /* 0x000ea2000c1e1500 */
[----:B------:R-:W-:Y:S02]  /*7fd0*/  ISETP.GE.AND P2, PT, R203, UR15, PT ;  /* 0x0000000fcb007c0c */ /* 0x000fe4000bf46270 */
[----:B------:R-:W-:Y:S01]  /*7fe0*/  LOP3.LUT R203, R225, 0x38, RZ, 0xfc, !PT ;  /* 0x00000038e1cb7812 */ /* 0x000fe200078efcff */
[----:B------:R-:W2:Y:S01]  /*7ff0*/  @!P5 LDG.E.U16 R220, desc[UR22][R8.64] ;  /* 0x0000001608dcd981 */ /* 0x000ea2000c1e1500 */
[----:B------:R-:W-:-:S02]  /*8000*/  ISETP.GE.AND P1, PT, R206, UR15, PT ;  /* 0x0000000fce007c0c */ /* 0x000fc4000bf26270 */
[----:B------:R-:W-:Y:S01]  /*8010*/  LOP3.LUT R204, R225, 0x34, RZ, 0xfc, !PT ;  /* 0x00000034e1cc7812 */ /* 0x000fe200078efcff */
[----:B------:R-:W-:Y:S01]  /*8020*/  IMAD.WIDE R4, R235, 0x2, R4 ;  /* 0x00000002eb047825 */ /* 0x000fe200078e0204 */
[----:B------:R-:W-:Y:S01]  /*8030*/  PRMT R209, RZ, 0x7610, R209 ;  /* 0x00007610ffd17816 */ /* 0x000fe200000000d1 */
[----:B------:R-:W2:Y:S01]  /*8040*/  @!P4 LDG.E.U16 R207, desc[UR22][R10.64] ;  /* 0x000000160acfc981 */ /* 0x000ea2000c1e1500 */
[----:B------:R-:W-:Y:S02]  /*8050*/  ISETP.GE.AND P5, PT, R203, UR15, PT ;  /* 0x0000000fcb007c0c */ /* 0x000fe4000bfa6270 */
[----:B------:R-:W-:Y:S02]  /*8060*/  ISETP.GE.AND P4, PT, R204, UR15, PT ;  /* 0x0000000fcc007c0c */ /* 0x000fe4000bf86270 */
[----:B------:R-:W-:Y:S01]  /*8070*/  LOP3.LUT R203, R225, 0x3c, RZ, 0xfc, !PT ;  /* 0x0000003ce1cb7812 */ /* 0x000fe200078efcff */
[C---:B------:R-:W-:Y:S01]  /*8080*/  IMAD.WIDE R60, R235.reuse, 0x2, R60 ;  /* 0x00000002eb3c7825 */ /* 0x040fe200078e023c */
[----:B------:R-:W-:Y:S01]  /*8090*/  PRMT R211, RZ, 0x7610, R211 ;  /* 0x00007610ffd37816 */ /* 0x000fe200000000d3 */
[----:B------:R-:W2:Y:S01]  /*80a0*/  @!P6 LDG.E.U16 R209, desc[UR22][R4.64] ;  /* 0x0000001604d1e981 */ /* 0x000ea2000c1e1500 */
[----:B------:R-:W-:Y:S01]  /*80b0*/  PRMT R218, RZ, 0x7610, R218 ;  /* 0x00007610ffda7816 */ /* 0x000fe200000000da */
[----:B------:R-:W-:Y:S01]  /*80c0*/  IMAD.WIDE R6, R235, 0x2, R6 ;  /* 0x00000002eb067825 */ /* 0x000fe200078e0206 */
[----:B------:R-:W-:-:S02]  /*80d0*/  ISETP.GE.AND P6, PT, R203, UR15, PT ;  /* 0x0000000fcb007c0c */ /* 0x000fc4000bfc6270 */
[C---:B------:R-:W-:Y:S01]  /*80e0*/  LOP3.LUT R203, R225.reuse, 0x44, RZ, 0xfc, !PT ;  /* 0x00000044e1cb7812 */ /* 0x040fe200078efcff */
[----:B------:R-:W2:Y:S01]  /*80f0*/  @!P2 LDG.E.U16 R211, desc[UR22][R60.64] ;  /* 0x000000163cd3a981 */ /* 0x000ea2000c1e1500 */
        /* <DEDUP_REMOVED lines=22> */
[----:B------:R-:W-:Y:S01]  /*8260*/  IMAD.WIDE R50, R235, 0x2, R50 ;  /* 0x00000002eb327825 */ /* 0x000fe200078e0232 */
[----:B------:R-:W-:Y:S01]  /*8270*/  PRMT R212, RZ, 0x7610, R212 ;  /* 0x00007610ffd47816 */ /* 0x000fe200000000d4 */
[----:B------:R-:W2:Y:S01]  /*8280*/  @!P1 LDG.E.U16 R215, desc[UR22][R52.64] ;  /* 0x0000001634d79981 */ /* 0x000ea2000c1e1500 */
[----:B------:R-:W-:-:S02]  /*8290*/  LOP3.LUT R204, R225, 0x58, RZ, 0xfc, !PT ;  /* 0x00000058e1cc7812 */ /* 0x000fc400078efcff */
[----:B------:R-:W-:Y:S01]  /*82a0*/  ISETP.GE.AND P1, PT, R203, UR15, PT ;  /* 0x0000000fcb007c0c */ /* 0x000fe2000bf26270 */
[C---:B------:R-:W-:Y:S01]  /*82b0*/  IMAD.WIDE R48, R235.reuse, 0x2, R48 ;  /* 0x00000002eb307825 */ /* 0x040fe200078e0230 */
[----:B------:R-:W-:Y:S01]  /*82c0*/  PRMT R217, RZ, 0x7610, R217 ;  /* 0x00007610ffd97816 */ /* 0x000fe200000000d9 */
[----:B------:R-:W2:Y:S01]  /*82d0*/  @!P2 LDG.E.U16 R212, desc[UR22][R50.64] ;  /* 0x0000001632d4a981 */ /* 0x000ea2000c1e1500 */
[----:B------:R-:W-:Y:S01]  /*82e0*/  PRMT R210, RZ, 0x7610, R210 ;  /* 0x00007610ffd27816 */ /* 0x000fe200000000d2 */
[----:B------:R-:W-:Y:S01]  /*82f0*/  IMAD.WIDE R46, R235, 0x2, R46 ;  /* 0x00000002eb2e7825 */ /* 0x000fe200078e022e */
[C---:B------:R-:W-:Y:S02]  /*8300*/  LOP3.LUT R203, R225.reuse, 0x5c, RZ, 0xfc, !PT ;  /* 0x0000005ce1cb7812 */ /* 0x040fe400078efcff */
[----:B------:R-:W-:Y:S01]  /*8310*/  ISETP.GE.AND P2, PT, R204, UR15, PT ;  /* 0x0000000fcc007c0c */ /* 0x000fe2000bf46270 */
[----:B------:R-:W2:Y:S01]  /*8320*/  @!P4 LDG.E.U16 R217, desc[UR22][R48.64] ;  /* 0x0000001630d9c981 */ /* 0x000ea2000c1e1500 */
[----:B------:R-:W-:Y:S01]  /*8330*/  LOP3.LUT R204, R225, 0x60, RZ, 0xfc, !PT ;  /* 0x00000060e1cc7812 */ /* 0x000fe200078efcff */
[----:B------:R-:W-:Y:S01]  /*8340*/  IMAD.WIDE R42, R235, 0x2, R42 ;  /* 0x00000002eb2a7825 */ /* 0x000fe200078e022a */
[----:B------:R-:W-:Y:S01]  /*8350*/  PRMT R208, RZ, 0x7610, R208 ;  /* 0x00007610ffd07816 */ /* 0x000fe200000000d0 */
[----:B------:R-:W2:Y:S01]  /*8360*/  @!P5 LDG.E.U16 R210, desc[UR22][R46.64] ;  /* 0x000000162ed2d981 */ /* 0x000ea2000c1e1500 */
[----:B------:R-:W-:Y:S01]  /*8370*/  ISETP.GE.AND P4, PT, R203, UR15, PT ;  /* 0x0000000fcb007c0c */ /* 0x000fe2000bf86270 */
[----:B------:R-:W-:Y:S01]  /*8380*/  IMAD.WIDE R44, R235, 0x2, R44 ;  /* 0x00000002eb2c7825 */ /* 0x000fe200078e022c */
[----:B------:R-:W-:-:S02]  /*8390*/  PRMT R203, RZ, 0x7610, R203 ;  /* 0x00007610ffcb7816 */ /* 0x000fc400000000cb */
[----:B------:R-:W-:Y:S01]  /*83a0*/  ISETP.GE.AND P5, PT, R204, UR15, PT ;  /* 0x0000000fcc007c0c */ /* 0x000fe2000bfa6270 */
[----:B------:R-:W2:Y:S01]  /*83b0*/  @!P1 LDG.E.U16 R208, desc[UR22][R42.64] ;  /* 0x000000162ad09981 */ /* 0x000ea2000c1e1500 */
[----:B------:R-:W-:Y:S01]  /*83c0*/  LOP3.LUT R204, R225, 0x68, RZ, 0xfc, !PT ;  /* 0x00000068e1cc7812 */ /* 0x000fe200078efcff */
[----:B------:R-:W-:Y:S01]  /*83d0*/  IMAD.WIDE R40, R235, 0x2, R40 ;  /* 0x00000002eb287825 */ /* 0x000fe200078e0228 */
[C---:B------:R-:W-:Y:S01]  /*83e0*/  LOP3.LUT R206, R225.reuse, 0x64, RZ, 0xfc, !PT ;  /* 0x00000064e1ce7812 */ /* 0x040fe200078efcff */
[----:B------:R-:W2:Y:S01]  /*83f0*/  @!P6 LDG.E.U16 R203, desc[UR22][R44.64] ;  /* 0x000000162ccbe981 */ /* 0x000ea2000c1e1500 */
[----:B------:R-:W-:Y:S02]  /*8400*/  PRMT R219, RZ, 0x7610, R219 ;  /* 0x00007610ffdb7816 */ /* 0x000fe400000000db */
[----:B------:R-:W-:Y:S02]  /*8410*/  ISETP.GE.AND P1, PT, R204, UR15, PT ;  /* 0x0000000fcc007c0c */ /* 0x000fe4000bf26270 */
[----:B------:R-:W-:-:S02]  /*8420*/  LOP3.LUT R204, R225, 0x6c, RZ, 0xfc, !PT ;  /* 0x0000006ce1cc7812 */ /* 0x000fc400078efcff */
[----:B------:R-:W-:Y:S01]  /*8430*/  ISETP.GE.AND P6, PT, R206, UR15, PT ;  /* 0x0000000fce007c0c */ /* 0x000fe2000bfc6270 */
[C---:B------:R-:W-:Y:S01]  /*8440*/  IMAD.WIDE R38, R235.reuse, 0x2, R38 ;  /* 0x00000002eb267825 */ /* 0x040fe200078e0226 */
[----:B------:R-:W-:Y:S01]  /*8450*/  PRMT R206, RZ, 0x7610, R206 ;  /* 0x00007610ffce7816 */ /* 0x000fe200000000ce */
[----:B------:R-:W2:Y:S01]  /*8460*/  @!P2 LDG.E.U16 R219, desc[UR22][R40.64] ;  /* 0x0000001628dba981 */ /* 0x000ea2000c1e1500 */
[----:B------:R-:W-:Y:S01]  /*8470*/  PRMT R223, RZ, 0x7610, R223 ;  /* 0x00007610ffdf7816 */ /* 0x000fe200000000df */
[----:B------:R-:W-:Y:S01]  /*8480*/  IMAD.WIDE R34, R235, 0x2, R34 ;  /* 0x00000002eb227825 */ /* 0x000fe200078e0222 */
[----:B------:R-:W-:Y:S02]  /*8490*/  ISETP.GE.AND P2, PT, R204, UR15, PT ;  /* 0x0000000fcc007c0c */ /* 0x000fe4000bf46270 */
[C---:B------:R-:W-:Y:S01]  /*84a0*/  LOP3.LUT R221, R225.reuse, 0x70, RZ, 0xfc, !PT ;  /* 0x00000070e1dd7812 */ /* 0x040fe200078efcff */
[----:B------:R-:W2:Y:S01]  /*84b0*/  @!P4 LDG.E.U16 R206, desc[UR22][R38.64] ;  /* 0x0000001626cec981 */ /* 0x000ea2000c1e1500 */
[----:B------:R-:W-:-:S02]  /*84c0*/  LOP3.LUT R204, R225, 0x74, RZ, 0xfc, !PT ;  /* 0x00000074e1cc7812 */ /* 0x000fc400078efcff */
[----:B------:R-:W-:Y:S01]  /*84d0*/  ISETP.GE.AND P4, PT, R221, UR15, PT ;  /* 0x0000000fdd007c0c */ /* 0x000fe2000bf86270 */
[----:B------:R-:W2:Y:S01]  /*84e0*/  @!P5 LDG.E.U16 R223, desc[UR22][R34.64] ;  /* 0x0000001622dfd981 */ /* 0x000ea2000c1e1500 */
[----:B------:R-:W-:Y:S01]  /*84f0*/  ISETP.GE.AND P5, PT, R204, UR15, PT ;  /* 0x0000000fcc007c0c */ /* 0x000fe2000bfa6270 */
[C---:B------:R-:W-:Y:S01]  /*8500*/  IMAD.WIDE R32, R235.reuse, 0x2, R32 ;  /* 0x00000002eb207825 */ /* 0x040fe200078e0220 */
[----:B------:R-:W-:Y:S02]  /*8510*/  PRMT R204, RZ, 0x7610, R204 ;  /* 0x00007610ffcc7816 */ /* 0x000fe400000000cc */
[----:B------:R-:W-:Y:S01]  /*8520*/  PRMT R221, RZ, 0x7610, R221 ;  /* 0x00007610ffdd7816 */ /* 0x000fe200000000dd */
[----:B------:R-:W-:Y:S01]  /*8530*/  IMAD.WIDE R30, R235, 0x2, R30 ;  /* 0x00000002eb1e7825 */ /* 0x000fe200078e021e */
[C---:B------:R-:W-:Y:S02]  /*8540*/  LOP3.LUT R230, R225.reuse, 0x78, RZ, 0xfc, !PT ;  /* 0x00000078e1e67812 */ /* 0x040fe400078efcff */
[----:B------:R-:W-:Y:S01]  /*8550*/  LOP3.LUT R225, R225, 0x7c, RZ, 0xfc, !PT ;  /* 0x0000007ce1e17812 */ /* 0x000fe200078efcff */
[----:B------:R-:W2:Y:S01]  /*8560*/  @!P6 LDG.E.U16 R204, desc[UR22][R32.64] ;  /* 0x0000001620cce981 */ /* 0x000ea2000c1e1500 */
[----:B------:R-:W-:-:S03]  /*8570*/  ISETP.GE.AND P6, PT, R230, UR15, PT ;  /* 0x0000000fe6007c0c */ /* 0x000fc6000bfc6270 */
[----:B------:R-:W2:Y:S01]  /*8580*/  @!P1 LDG.E.U16 R221, desc[UR22][R30.64] ;  /* 0x000000161edd9981 */ /* 0x000ea2000c1e1500 */
[----:B------:R-:W-:Y:S01]  /*8590*/  ISETP.GE.AND P1, PT, R225, UR15, PT ;  /* 0x0000000fe1007c0c */ /* 0x000fe2000bf26270 */
[----:B------:R-:W-:Y:S01]  /*85a0*/  IMAD.SHL.U32 R205, R205, 0x80, RZ ;  /* 0x00000080cdcd7824 */ /* 0x000fe200078e00ff */
[----:B------:R-:W-:Y:S01]  /*85b0*/  PRMT R234, RZ, 0x7610, R234 ;  /* 0x00007610ffea7816 */ /* 0x000fe200000000ea */
[----:B------:R-:W-:Y:S01]  /*85c0*/  IMAD.WIDE R20, R235, 0x2, R20 ;  /* 0x00000002eb147825 */ /* 0x000fe200078e0214 */
[----:B------:R-:W-:Y:S02]  /*85d0*/  PRMT R225, RZ, 0x7610, R225 ;  /* 0x00007610ffe17816 */ /* 0x000fe400000000e1 */
[----:B------:R-:W-:Y:S01]  /*85e0*/  PRMT R232, RZ, 0x7610, R232 ;  /* 0x00007610ffe87816 */ /* 0x000fe200000000e8 */
[----:B------:R-:W-:Y:S01]  /*85f0*/  IMAD.WIDE R196, R205, 0x2, R196 ;  /* 0x00000002cdc47825 */ /* 0x000fe200078e02c4 */
[----:B------:R-:W-:-:S03]  /*8600*/  PRMT R230, RZ, 0x7610, R230 ;  /* 0x00007610ffe67816 */ /* 0x000fc600000000e6 */
[----:B------:R-:W-:-:S03]  /*8610*/  IMAD.WIDE R164, R205, 0x2, R164 ;  /* 0x00000002cda47825 */ /* 0x000fc600078e02a4 */
[----:B------:R-:W5:Y:S01]  /*8620*/  @!P1 LDG.E.U16 R230, desc[UR22][R20.64] ;  /* 0x0000001614e69981 */ /* 0x000f62000c1e1500 */
[----:B------:R-:W-:-:S04]  /*8630*/  IMAD.WIDE R132, R205, 0x2, R132 ;  /* 0x00000002cd847825 */ /* 0x000fc800078e0284 */
        /* <DEDUP_REMOVED lines=60> */
[----:B------:R-:W-:Y:S01]  /*8a00*/  IMAD.WIDE R70, R205, 0x2, R70 ;  /* 0x00000002cd467825 */ /* 0x000fe200078e0246 */
[----:B------:R-:W-:-:S03]  /*8a10*/  PRMT R205, RZ, 0x7610, R205 ;  /* 0x00007610ffcd7816 */ /* 0x000fc600000000cd */
[----:B------:R-:W-:-:S04]  /*8a20*/  IMAD.WIDE R22, R235, 0x2, R22 ;  /* 0x00000002eb167825 */ /* 0x000fc800078e0216 */
[C---:B------:R-:W-:Y:S01]  /*8a30*/  IMAD.WIDE R24, R235.reuse, 0x2, R24 ;  /* 0x00000002eb187825 */ /* 0x040fe200078e0218 */
[----:B------:R-:W5:Y:S03]  /*8a40*/  @!P6 LDG.E.U16 R205, desc[UR22][R22.64] ;  /* 0x0000001616cde981 */ /* 0x000f66000c1e1500 */
[C---:B------:R-:W-:Y:S01]  /*8a50*/  IMAD.WIDE R26, R235.reuse, 0x2, R26 ;  /* 0x00000002eb1a7825 */ /* 0x040fe200078e021a */
[----:B------:R-:W5:Y:S03]  /*8a60*/  @!P5 LDG.E.U16 R232, desc[UR22][R24.64] ;  /* 0x0000001618e8d981 */ /* 0x000f66000c1e1500 */
[----:B------:R-:W-:Y:S01]  /*8a70*/  IMAD.WIDE R28, R235, 0x2, R28 ;  /* 0x00000002eb1c7825 */ /* 0x000fe200078e021c */
[----:B------:R-:W5:Y:S04]  /*8a80*/  @!P4 LDG.E.U16 R225, desc[UR22][R26.64] ;  /* 0x000000161ae1c981 */ /* 0x000f68000c1e1500 */
[----:B------:R-:W5:Y:S01]  /*8a90*/  @!P2 LDG.E.U16 R234, desc[UR22][R28.64] ;  /* 0x000000161ceaa981 */ /* 0x000f62000c1e1500 */
[----:B------:R-:W-:Y:S01]  /*8aa0*/  BAR.SYNC.DEFER_BLOCKING 0x0 ;  /* 0x0000000000007b1d */ /* 0x000fe20000010000 */
[----:B------:R-:W-:-:S02]  /*8ab0*/  PRMT R241, RZ, 0x7610, R241 ;  /* 0x00007610fff17816 */ /* 0x000fc400000000f1 */
[----:B------:R-:W-:Y:S02]  /*8ac0*/  PRMT R243, RZ, 0x7610, R243 ;  /* 0x00007610fff37816 */ /* 0x000fe400000000f3 */
[----:B------:R-:W-:Y:S02]  /*8ad0*/  PRMT R245, RZ, 0x7610, R245 ;  /* 0x00007610fff57816 */ /* 0x000fe400000000f5 */
[----:B------:R-:W-:Y:S02]  /*8ae0*/  PRMT R247, RZ, 0x7610, R247 ;  /* 0x00007610fff77816 */ /* 0x000fe400000000f7 */
[----:B------:R-:W-:Y:S02]  /*8af0*/  PRMT R249, RZ, 0x7610, R249 ;  /* 0x00007610fff97816 */ /* 0x000fe400000000f9 */
[----:B------:R-:W-:Y:S02]  /*8b00*/  PRMT R251, RZ, 0x7610, R251 ;  /* 0x00007610fffb7816 */ /* 0x000fe400000000fb */
[----:B------:R-:W-:-:S02]  /*8b10*/  PRMT R236, RZ, 0x7610, R236 ;  /* 0x00007610ffec7816 */ /* 0x000fc400000000ec */
[----:B------:R-:W-:Y:S02]  /*8b20*/  PRMT R238, RZ, 0x7610, R238 ;  /* 0x00007610ffee7816 */ /* 0x000fe400000000ee */
[----:B------:R-:W-:Y:S02]  /*8b30*/  PRMT R240, RZ, 0x7610, R240 ;  /* 0x00007610fff07816 */ /* 0x000fe400000000f0 */
[----:B------:R-:W-:Y:S02]  /*8b40*/  PRMT R242, RZ, 0x7610, R242 ;  /* 0x00007610fff27816 */ /* 0x000fe400000000f2 */
[----:B------:R-:W-:Y:S02]  /*8b50*/  PRMT R244, RZ, 0x7610, R244 ;  /* 0x00007610fff47816 */ /* 0x000fe400000000f4 */
[----:B------:R-:W-:Y:S01]  /*8b60*/  PRMT R246, RZ, 0x7610, R246 ;  /* 0x00007610fff67816 */ /* 0x000fe200000000f6 */
[----:B--2---:R0:W-:Y:S01]  /*8b70*/  STS.U16 [R202+UR12+0x14c00], R227 ;  /* 0x014c00e3ca007988 */ /* 0x0041e2000800040c */
[----:B------:R-:W-:-:S02]  /*8b80*/  PRMT R239, RZ, 0x7610, R239 ;  /* 0x00007610ffef7816 */ /* 0x000fc400000000ef */
[----:B------:R-:W-:Y:S01]  /*8b90*/  PRMT R237, RZ, 0x7610, R237 ;  /* 0x00007610ffed7816 */ /* 0x000fe200000000ed */
[----:B---3--:R1:W-:Y:S01]  /*8ba0*/  STS.U16 [R202+UR12+0x14400], R233 ;  /* 0x014400e9ca007988 */ /* 0x0083e2000800040c */
[----:B------:R-:W-:-:S03]  /*8bb0*/  PRMT R235, RZ, 0x7610, R235 ;  /* 0x00007610ffeb7816 */ /* 0x000fc600000000eb */
[----:B----4-:R2:W-:Y:S01]  /*8bc0*/  STS.U16 [R202+UR12+0x14000], R231 ;  /* 0x014000e7ca007988 */ /* 0x0105e2000800040c */
[----:B0-----:R-:W-:-:S03]  /*8bd0*/  PRMT R227, RZ, 0x7610, R227 ;  /* 0x00007610ffe37816 */ /* 0x001fc600000000e3 */
[----:B-----5:R0:W-:Y:S01]  /*8be0*/  STS.U16 [R202+UR12+0x14800], R229 ;  /* 0x014800e5ca007988 */ /* 0x0201e2000800040c */
[----:B-1----:R-:W-:-:S03]  /*8bf0*/  PRMT R233, RZ, 0x7610, R233 ;  /* 0x00007610ffe97816 */ /* 0x002fc600000000e9 */
[----:B------:R-:W3:Y:S01]  /*8c00*/  @!P0 LDG.E.U16 R241, desc[UR22][R70.64] ;  /* 0x0000001646f18981 */ /* 0x000ee2000c1e1500 */
[----:B--2---:R-:W-:-:S03]  /*8c10*/  PRMT R231, RZ, 0x7610, R231 ;  /* 0x00007610ffe77816 */ /* 0x004fc600000000e7 */
[----:B------:R-:W2:Y:S01]  /*8c20*/  @!P0 LDG.E.U16 R243, desc[UR22][R74.64] ;  /* 0x000000164af38981 */ /* 0x000ea2000c1e1500 */
[----:B0-----:R-:W-:-:S03]  /*8c30*/  PRMT R229, RZ, 0x7610, R229 ;  /* 0x00007610ffe57816 */ /* 0x001fc600000000e5 */
[----:B------:R-:W4:Y:S04]  /*8c40*/  @!P0 LDG.E.U16 R245, desc[UR22][R78.64] ;  /* 0x000000164ef58981 */ /* 0x000f28000c1e1500 */
[----:B------:R-:W5:Y:S04]  /*8c50*/  @!P0 LDG.E.U16 R247, desc[UR22][R82.64] ;  /* 0x0000001652f78981 */ /* 0x000f68000c1e1500 */
[----:B------:R-:W2:Y:S04]  /*8c60*/  @!P0 LDG.E.U16 R249, desc[UR22][R86.64] ;  /* 0x0000001656f98981 */ /* 0x000ea8000c1e1500 */
[----:B------:R-:W2:Y:S04]  /*8c70*/  @!P0 LDG.E.U16 R251, desc[UR22][R90.64] ;  /* 0x000000165afb8981 */ /* 0x000ea8000c1e1500 */
[----:B------:R-:W2:Y:S04]  /*8c80*/  @!P0 LDG.E.U16 R236, desc[UR22][R94.64] ;  /* 0x000000165eec8981 */ /* 0x000ea8000c1e1500 */
[----:B------:R-:W2:Y:S04]  /*8c90*/  @!P0 LDG.E.U16 R238, desc[UR22][R98.64] ;  /* 0x0000001662ee8981 */ /* 0x000ea8000c1e1500 */
[----:B------:R-:W2:Y:S04]  /*8ca0*/  @!P0 LDG.E.U16 R240, desc[UR22][R102.64] ;  /* 0x0000001666f08981 */ /* 0x000ea8000c1e1500 */
[----:B------:R-:W2:Y:S04]  /*8cb0*/  @!P0 LDG.E.U16 R242, desc[UR22][R106.64] ;  /* 0x000000166af28981 */ /* 0x000ea8000c1e1500 */
[----:B------:R-:W2:Y:S04]  /*8cc0*/  @!P0 LDG.E.U16 R244, desc[UR22][R110.64] ;  /* 0x000000166ef48981 */ /* 0x000ea8000c1e1500 */
[----:B------:R-:W4:Y:S04]  /*8cd0*/  @!P0 LDG.E.U16 R246, desc[UR22][R114.64] ;  /* 0x0000001672f68981 */ /* 0x000f28000c1e1500 */
[----:B------:R-:W5:Y:S04]  /*8ce0*/  @!P0 LDG.E.U16 R227, desc[UR22][R118.64] ;  /* 0x0000001676e38981 */ /* 0x000f68000c1e1500 */
[----:B------:R-:W5:Y:S04]  /*8cf0*/  @!P0 LDG.E.U16 R239, desc[UR22][R122.64] ;  /* 0x000000167aef8981 */ /* 0x000f68000c1e1500 */
[----:B------:R-:W5:Y:S04]  /*8d00*/  @!P0 LDG.E.U16 R237, desc[UR22][R126.64] ;  /* 0x000000167eed8981 */ /* 0x000f68000c1e1500 */
[----:B------:R-:W5:Y:S04]  /*8d10*/  @!P0 LDG.E.U16 R235, desc[UR22][R130.64] ;  /* 0x0000001682eb8981 */ /* 0x000f68000c1e1500 */
[----:B------:R-:W5:Y:S04]  /*8d20*/  @!P0 LDG.E.U16 R233, desc[UR22][R72.64] ;  /* 0x0000001648e98981 */ /* 0x000f68000c1e1500 */
[----:B------:R-:W5:Y:S04]  /*8d30*/  @!P0 LDG.E.U16 R231, desc[UR22][R76.64] ;  /* 0x000000164ce78981 */ /* 0x000f68000c1e1500 */
[----:B------:R-:W5:Y:S04]  /*8d40*/  @!P0 LDG.E.U16 R229, desc[UR22][R80.64] ;  /* 0x0000001650e58981 */ /* 0x000f68000c1e1500 */
[----:B------:R-:W-:Y:S04]  /*8d50*/  STS.U16 [R202+UR12+0x15000], R207 ;  /* 0x015000cfca007988 */ /* 0x000fe8000800040c */
[----:B------:R-:W-:Y:S04]  /*8d60*/  STS.U16 [R202+UR12+0x15400], R209 ;  /* 0x015400d1ca007988 */ /* 0x000fe8000800040c */
[----:B------:R0:W-:Y:S04]  /*8d70*/  STS.U16 [R202+UR12+0x15800], R211 ;  /* 0x015800d3ca007988 */ /* 0x0001e8000800040c */
[----:B------:R-:W-:Y:S04]  /*8d80*/  STS.U16 [R202+UR12+0x15c00], R213 ;  /* 0x015c00d5ca007988 */ /* 0x000fe8000800040c */
[----:B------:R1:W-:Y:S04]  /*8d90*/  STS.U16 [R202+UR12+0x16000], R215 ;  /* 0x016000d7ca007988 */ /* 0x0003e8000800040c */
[----:B------:R0:W-:Y:S04]  /*8da0*/  STS.U16 [R202+UR12+0x16400], R217 ;  /* 0x016400d9ca007988 */ /* 0x0001e8000800040c */
[----:B------:R-:W-:Y:S04]  /*8db0*/  STS.U16 [R202+UR12+0x16800], R203 ;  /* 0x016800cbca007988 */ /* 0x000fe8000800040c */
[----:B------:R-:W-:Y:S04]  /*8dc0*/  STS.U16 [R202+UR12+0x16c00], R219 ;  /* 0x016c00dbca007988 */ /* 0x000fe8000800040c */
[----:B------:R1:W-:Y:S04]  /*8dd0*/  STS.U16 [R202+UR12+0x17000], R223 ;  /* 0x017000dfca007988 */ /* 0x0003e8000800040c */
[----:B------:R1:W-:Y:S01]  /*8de0*/  STS.U16 [R202+UR12+0x17400], R221 ;  /* 0x017400ddca007988 */ /* 0x0003e2000800040c */
[----:B0-----:R-:W-:-:S02]  /*8df0*/  PRMT R211, RZ, 0x7610, R211 ;  /* 0x00007610ffd37816 */ /* 0x001fc400000000d3 */
[----:B-1----:R-:W-:Y:S02]  /*8e00*/  PRMT R215, RZ, 0x7610, R215 ;  /* 0x00007610ffd77816 */ /* 0x002fe400000000d7 */
[----:B------:R-:W-:Y:S02]  /*8e10*/  PRMT R217, RZ, 0x7610, R217 ;  /* 0x00007610ffd97816 */ /* 0x000fe400000000d9 */
[----:B------:R-:W-:Y:S01]  /*8e20*/  PRMT R223, RZ, 0x7610, R223 ;  /* 0x00007610ffdf7816 */ /* 0x000fe200000000df */
[----:B------:R-:W5:Y:S01]  /*8e30*/  @!P0 LDG.E.U16 R211, desc[UR22][R84.64] ;  /* 0x0000001654d38981 */ /* 0x000f62000c1e1500 */
[----:B------:R-:W-:Y:S02]  /*8e40*/  PRMT R207, RZ, 0x7610, R207 ;  /* 0x00007610ffcf7816 */ /* 0x000fe400000000cf */
[----:B------:R-:W-:Y:S01]  /*8e50*/  PRMT R221, RZ, 0x7610, R221 ;  /* 0x00007610ffdd7816 */ /* 0x000fe200000000dd */
[----:B------:R-:W5:Y:S01]  /*8e60*/  @!P0 LDG.E.U16 R215, desc[UR22][R88.64] ;  /* 0x0000001658d78981 */ /* 0x000f62000c1e1500 */
[----:B------:R-:W-:-:S02]  /*8e70*/  PRMT R209, RZ, 0x7610, R209 ;  /* 0x00007610ffd17816 */ /* 0x000fc400000000d1 */
[----:B------:R-:W-:Y:S01]  /*8e80*/  PRMT R248, RZ, 0x7610, R248 ;  /* 0x00007610fff87816 */ /* 0x000fe200000000f8 */
[----:B------:R-:W5:Y:S01]  /*8e90*/  @!P0 LDG.E.U16 R217, desc[UR22][R92.64] ;  /* 0x000000165cd98981 */ /* 0x000f62000c1e1500 */
[----:B------:R-:W-:Y:S02]  /*8ea0*/  PRMT R213, RZ, 0x7610, R213 ;  /* 0x00007610ffd57816 */ /* 0x000fe400000000d5 */
[----:B------:R-:W-:Y:S01]  /*8eb0*/  PRMT R219, RZ, 0x7610, R219 ;  /* 0x00007610ffdb7816 */ /* 0x000fe200000000db */
        /* <DEDUP_REMOVED lines=9> */
[----:B------:R0:W-:Y:S02]  /*8f50*/  STS.U16 [R201+UR12+0x16200], R212 ;  /* 0x016200d4c9007988 */ /* 0x0001e4000800040c */
[----:B0-----:R-:W-:-:S05]  /*8f60*/  IMAD.SHL.U32 R212, R200, 0x2, RZ ;  /* 0x00000002c8d47824 */ /* 0x001fca00078e00ff */
[----:B------:R-:W-:Y:S01]  /*8f70*/  LOP3.LUT R203, R212, 0x90, R199, 0x78, !PT ;  /* 0x00000090d4cb7812 */ /* 0x000fe200078e78c7 */
[----:B------:R0:W-:Y:S03]  /*8f80*/  STS.U16 [R201+UR12+0x17200], R204 ;  /* 0x017200ccc9007988 */ /* 0x0001e6000800040c */
[----:B------:R-:W-:Y:S01]  /*8f90*/  LOP3.LUT R203, R203, 0x4000, R0, 0xf8, !PT ;  /* 0x00004000cbcb7812 */ /* 0x000fe200078ef800 */
[----:B------:R-:W-:Y:S03]  /*8fa0*/  STS.U16 [R201+UR12+0x14200], R228 ;  /* 0x014200e4c9007988 */ /* 0x000fe6000800040c */
[----:B0-----:R-:W-:Y:S01]  /*8fb0*/  LOP3.LUT R204, R203, 0x20, RZ, 0x3c, !PT ;  /* 0x00000020cbcc7812 */ /* 0x001fe200078e3cff */
[----:B------:R-:W-:Y:S04]  /*8fc0*/  STS.U16 [R201+UR12+0x14600], R226 ;  /* 0x014600e2c9007988 */ /* 0x000fe8000800040c */
[----:B------:R-:W-:Y:S04]  /*8fd0*/  STS.U16 [R201+UR12+0x14a00], R224 ;  /* 0x014a00e0c9007988 */ /* 0x000fe8000800040c */
[----:B------:R-:W-:Y:S04]  /*8fe0*/  STS.U16 [R201+UR12+0x14e00], R222 ;  /* 0x014e00dec9007988 */ /* 0x000fe8000800040c */
[----:B------:R-:W-:Y:S04]  /*8ff0*/  STS.U16 [R201+UR12+0x15200], R220 ;  /* 0x015200dcc9007988 */ /* 0x000fe8000800040c */
[----:B------:R-:W-:Y:S04]  /*9000*/  STS.U16 [R201+UR12+0x15600], R218 ;  /* 0x015600dac9007988 */ /* 0x000fe8000800040c */
[----:B------:R-:W-:Y:S04]  /*9010*/  STS.U16 [R201+UR12+0x15a00], R216 ;  /* 0x015a00d8c9007988 */ /* 0x000fe8000800040c */
[----:B------:R0:W-:Y:S04]  /*9020*/  STS.U16 [R201+UR12+0x15e00], R214 ;  /* 0x015e00d6c9007988 */ /* 0x0001e8000800040c */
[----:B------:R-:W-:Y:S04]  /*9030*/  STS.U16 [R201+UR12+0x16600], R210 ;  /* 0x016600d2c9007988 */ /* 0x000fe8000800040c */
[----:B------:R-:W-:Y:S04]  /*9040*/  STS.U16 [R201+UR12+0x16a00], R208 ;  /* 0x016a00d0c9007988 */ /* 0x000fe8000800040c */
[----:B------:R-:W-:Y:S04]  /*9050*/  STS.U16 [R201+UR12+0x16e00], R206 ;  /* 0x016e00cec9007988 */ /* 0x000fe8000800040c */
[----:B------:R-:W-:Y:S04]  /*9060*/  STS.U16 [R201+UR12+0x17600], R234 ;  /* 0x017600eac9007988 */ /* 0x000fe8000800040c */
[----:B------:R-:W-:Y:S04]  /*9070*/  STS.U16 [R201+UR12+0x17a00], R232 ;  /* 0x017a00e8c9007988 */ /* 0x000fe8000800040c */
[----:B------:R-:W-:Y:S01]  /*9080*/  STS.U16 [R201+UR12+0x17e00], R230 ;  /* 0x017e00e6c9007988 */ /* 0x000fe2000800040c */
[----:B------:R-:W-:-:S03]  /*9090*/  PRMT R205, RZ, 0x7610, R205 ;  /* 0x00007610ffcd7816 */ /* 0x000fc600000000cd */
[----:B---3--:R1:W-:Y:S01]  /*90a0*/  STS.U16 [R198+UR12+0x8000], R241 ;  /* 0x008000f1c6007988 */ /* 0x0083e2000800040c */
[----:B------:R-:W-:-:S03]  /*90b0*/  PRMT R212, RZ, 0x7610, R212 ;  /* 0x00007610ffd47816 */ /* 0x000fc600000000d4 */
[----:B--2---:R-:W-:Y:S01]  /*90c0*/  STS.U16 [R198+UR12+0x8400], R243 ;  /* 0x008400f3c6007988 */ /* 0x004fe2000800040c */
[----:B0-----:R-:W-:-:S03]  /*90d0*/  PRMT R214, RZ, 0x7610, R214 ;  /* 0x00007610ffd67816 */ /* 0x001fc600000000d6 */
[----:B----4-:R0:W-:Y:S01]  /*90e0*/  STS.U16 [R198+UR12+0x8800], R245 ;  /* 0x008800f5c6007988 */ /* 0x0101e2000800040c */
[----:B------:R-:W-:-:S03]  /*90f0*/  PRMT R218, RZ, 0x7610, R218 ;  /* 0x00007610ffda7816 */ /* 0x000fc600000000da */
[----:B-----5:R2:W-:Y:S01]  /*9100*/  STS.U16 [R198+UR12+0x8c00], R247 ;  /* 0x008c00f7c6007988 */ /* 0x0205e2000800040c */
[----:B-1----:R-:W-:-:S03]  /*9110*/  PRMT R241, RZ, 0x7610, R241 ;  /* 0x00007610fff17816 */ /* 0x002fc600000000f1 */
[----:B------:R-:W-:Y:S01]  /*9120*/  STS.U16 [R198+UR12+0x9000], R249 ;  /* 0x009000f9c6007988 */ /* 0x000fe2000800040c */
[----:B------:R-:W-:-:S03]  /*9130*/  PRMT R220, RZ, 0x7610, R220 ;  /* 0x00007610ffdc7816 */ /* 0x000fc600000000dc */
[----:B------:R-:W-:Y:S01]  /*9140*/  STS.U16 [R198+UR12+0x9400], R251 ;  /* 0x009400fbc6007988 */ /* 0x000fe2000800040c */
[----:B0-----:R-:W-:-:S03]  /*9150*/  PRMT R245, RZ, 0x7610, R245 ;  /* 0x00007610fff57816 */ /* 0x001fc600000000f5 */
[----:B------:R-:W-:Y:S01]  /*9160*/  STS.U16 [R198+UR12+0x9800], R236 ;  /* 0x009800ecc6007988 */ /* 0x000fe2000800040c */
[----:B--2---:R-:W-:-:S03]  /*9170*/  PRMT R247, RZ, 0x7610, R247 ;  /* 0x00007610fff77816 */ /* 0x004fc600000000f7 */
[----:B------:R0:W-:Y:S01]  /*9180*/  STS.U16 [R198+UR12+0x9c00], R238 ;  /* 0x009c00eec6007988 */ /* 0x0001e2000800040c */
[----:B------:R-:W-:-:S03]  /*9190*/  PRMT R224, RZ, 0x7610, R224 ;  /* 0x00007610ffe07816 */ /* 0x000fc600000000e0 */
[----:B------:R-:W-:Y:S01]  /*91a0*/  STS.U16 [R198+UR12+0xa000], R240 ;  /* 0x00a000f0c6007988 */ /* 0x000fe2000800040c */
[----:B------:R-:W-:-:S03]  /*91b0*/  PRMT R226, RZ, 0x7610, R226 ;  /* 0x00007610ffe27816 */ /* 0x000fc600000000e2 */
[----:B------:R1:W-:Y:S01]  /*91c0*/  STS.U16 [R198+UR12+0xa400], R242 ;  /* 0x00a400f2c6007988 */ /* 0x0003e2000800040c */
[----:B------:R-:W-:-:S03]  /*91d0*/  PRMT R234, RZ, 0x7610, R234 ;  /* 0x00007610ffea7816 */ /* 0x000fc600000000ea */
[----:B------:R2:W-:Y:S01]  /*91e0*/  STS.U16 [R198+UR12+0xa800], R244 ;  /* 0x00a800f4c6007988 */ /* 0x0005e2000800040c */
[----:B0-----:R-:W-:-:S03]  /*91f0*/  PRMT R238, RZ, 0x7610, R238 ;  /* 0x00007610ffee7816 */ /* 0x001fc600000000ee */
[----:B------:R-:W-:Y:S04]  /*9200*/  STS.U16 [R198+UR12+0xac00], R246 ;  /* 0x00ac00f6c6007988 */ /* 0x000fe8000800040c */
[----:B------:R0:W-:Y:S01]  /*9210*/  STS.U16 [R198+UR12+0xb000], R227 ;  /* 0x00b000e3c6007988 */ /* 0x0001e2000800040c */
[----:B-1----:R-:W-:-:S03]  /*9220*/  PRMT R242, RZ, 0x7610, R242 ;  /* 0x00007610fff27816 */ /* 0x002fc600000000f2 */
[----:B------:R1:W-:Y:S01]  /*9230*/  STS.U16 [R198+UR12+0xb400], R239 ;  /* 0x00b400efc6007988 */ /* 0x0003e2000800040c */
[----:B--2---:R-:W-:-:S03]  /*9240*/  PRMT R244, RZ, 0x7610, R244 ;  /* 0x00007610fff47816 */ /* 0x004fc600000000f4 */
[----:B------:R2:W-:Y:S01]  /*9250*/  STS.U16 [R198+UR12+0xb800], R237 ;  /* 0x00b800edc6007988 */ /* 0x0005e2000800040c */
[----:B0-----:R-:W-:-:S03]  /*9260*/  PRMT R227, RZ, 0x7610, R227 ;  /* 0x00007610ffe37816 */ /* 0x001fc600000000e3 */
[----:B------:R0:W-:Y:S01]  /*9270*/  STS.U16 [R198+UR12+0xbc00], R235 ;  /* 0x00bc00ebc6007988 */ /* 0x0001e2000800040c */
[----:B-1----:R-:W-:-:S03]  /*9280*/  PRMT R239, RZ, 0x7610, R239 ;  /* 0x00007610ffef7816 */ /* 0x002fc600000000ef */
[----:B------:R1:W-:Y:S01]  /*9290*/  STS.U16 [R204+UR12+0x8100], R233 ;  /* 0x008100e9cc007988 */ /* 0x0003e2000800040c */
[----:B--2---:R-:W-:-:S03]  /*92a0*/  PRMT R237, RZ, 0x7610, R237 ;  /* 0x00007610ffed7816 */ /* 0x004fc600000000ed */
[----:B------:R2:W-:Y:S01]  /*92b0*/  STS.U16 [R204+UR12+0x8500], R231 ;  /* 0x008500e7cc007988 */ /* 0x0005e2000800040c */
[----:B0-----:R-:W-:-:S03]  /*92c0*/  PRMT R235, RZ, 0x7610, R235 ;  /* 0x00007610ffeb7816 */ /* 0x001fc600000000eb */
[----:B------:R0:W-:Y:S01]  /*92d0*/  STS.U16 [R204+UR12+0x8900], R229 ;  /* 0x008900e5cc007988 */ /* 0x0001e2000800040c */
[----:B-1----:R-:W-:Y:S02]  /*92e0*/  PRMT R233, RZ, 0x7610, R233 ;  /* 0x00007610ffe97816 */ /* 0x002fe400000000e9 */
[----:B------:R-:W-:Y:S01]  /*92f0*/  PRMT R206, RZ, 0x7610, R206 ;  /* 0x00007610ffce7816 */ /* 0x000fe200000000ce */
[----:B------:R-:W3:Y:S01]  /*9300*/  @!P0 LDG.E.U16 R227, desc[UR22][R104.64] ;  /* 0x0000001668e38981 */ /* 0x000ee2000c1e1500 */
[----:B--2---:R-:W-:Y:S02]  /*9310*/  PRMT R231, RZ, 0x7610, R231 ;  /* 0x00007610ffe77816 */ /* 0x004fe400000000e7 */
[----:B------:R-:W-:Y:S01]  /*9320*/  PRMT R208, RZ, 0x7610, R208 ;  /* 0x00007610ffd07816 */ /* 0x000fe200000000d0 */
[----:B------:R-:W2:Y:S01]  /*9330*/  @!P0 LDG.E.U16 R237, desc[UR22][R108.64] ;  /* 0x000000166ced8981 */ /* 0x000ea2000c1e1500 */
[----:B0-----:R-:W-:Y:S02]  /*9340*/  PRMT R229, RZ, 0x7610, R229 ;  /* 0x00007610ffe57816 */ /* 0x001fe400000000e5 */
[----:B------:R-:W-:Y:S01]  /*9350*/  PRMT R210, RZ, 0x7610, R210 ;  /* 0x00007610ffd27816 */ /* 0x000fe200000000d2 */
[----:B------:R-:W4:Y:S01]  /*9360*/  @!P0 LDG.E.U16 R235, desc[UR22][R112.64] ;  /* 0x0000001670eb8981 */ /* 0x000f22000c1e1500 */
[----:B------:R-:W-:-:S02]  /*9370*/  PRMT R216, RZ, 0x7610, R216 ;  /* 0x00007610ffd87816 */ /* 0x000fc400000000d8 */
[----:B------:R-:W-:Y:S01]  /*9380*/  PRMT R222, RZ, 0x7610, R222 ;  /* 0x00007610ffde7816 */ /* 0x000fe200000000de */
[----:B------:R-:W5:Y:S01]  /*9390*/  @!P0 LDG.E.U16 R233, desc[UR22][R116.64] ;  /* 0x0000001674e98981 */ /* 0x000f62000c1e1500 */
        /* <DEDUP_REMOVED lines=11> */
[----:B------:R-:W5:Y:S01]  /*9450*/  @!P0 LDG.E.U16 R247, desc[UR22][R132.64] ;  /* 0x0000001684f78981 */ /* 0x000f62000c1e1500 */
[----:B------:R-:W-:-:S03]  /*9460*/  PRMT R249, RZ, 0x7610, R249 ;  /* 0x00007610fff97816 */ /* 0x000fc600000000f9 */
[----:B------:R-:W5:Y:S04]  /*9470*/  @!P0 LDG.E.U16 R205, desc[UR22][R134.64] ;  /* 0x0000001686cd8981 */ /* 0x000f68000c1e1500 */
        /* <DEDUP_REMOVED lines=26> */
[----:B------:R0:W-:Y:S04]  /*9620*/  STS.U16 [R204+UR12+0x8d00], R211 ;  /* 0x008d00d3cc007988 */ /* 0x0001e8000800040c */
[----:B------:R1:W-:Y:S01]  /*9630*/  STS.U16 [R204+UR12+0x9100], R215 ;  /* 0x009100d7cc007988 */ /* 0x0003e2000800040c */
[----:B0-----:R-:W-:-:S02]  /*9640*/  LOP3.LUT R211, R203, 0x40, RZ, 0x3c, !PT ;  /* 0x00000040cbd37812 */ /* 0x001fc400078e3cff */
[----:B------:R-:W-:Y:S01]  /*9650*/  LOP3.LUT R203, R203, 0x60, RZ, 0x3c, !PT ;  /* 0x00000060cbcb7812 */ /* 0x000fe200078e3cff */
[----:B------:R1:W-:Y:S04]  /*9660*/  STS.U16 [R204+UR12+0x9500], R217 ;  /* 0x009500d9cc007988 */ /* 0x0003e8000800040c */
[----:B------:R1:W-:Y:S04]  /*9670*/  STS.U16 [R204+UR12+0x9900], R221 ;  /* 0x009900ddcc007988 */ /* 0x0003e8000800040c */
[----:B------:R1:W-:Y:S01]  /*9680*/  STS.U16 [R204+UR12+0x9d00], R223 ;  /* 0x009d00dfcc007988 */ /* 0x0003e2000800040c */
[----:B------:R-:W-:-:S04]  /*9690*/  ULEA UR14, UR20, UR12, 0x3 ;  /* 0x0000000c140e7291 */ /* 0x000fc8000f8e18ff */
[----:B------:R-:W-:Y:S01]  /*96a0*/  UIADD3 UR14, UPT, UPT, UR14, 0x18000, URZ ;  /* 0x000180000e0e7890 */ /* 0x000fe2000fffe0ff */
[----:B---3--:R1:W-:Y:S04]  /*96b0*/  STS.U16 [R204+UR12+0xa100], R227 ;  /* 0x00a100e3cc007988 */ /* 0x0083e8000800040c */
[----:B--2---:R1:W-:Y:S04]  /*96c0*/  STS.U16 [R204+UR12+0xa500], R237 ;  /* 0x00a500edcc007988 */ /* 0x0043e8000800040c */
[----:B----4-:R1:W-:Y:S04]  /*96d0*/  STS.U16 [R204+UR12+0xa900], R235 ;  /* 0x00a900ebcc007988 */ /* 0x0103e8000800040c */
        /* <DEDUP_REMOVED lines=38> */
[----:B0-----:R-:W0:Y:S02]  /*9940*/  FENCE.VIEW.ASYNC.S ;  /* 0x00000000000073c6 */ /* 0x001e240000000000 */
[----:B0-----:R-:W-:Y:S06]  /*9950*/  BAR.SYNC.DEFER_BLOCKING 0x0 ;  /* 0x0000000000007b1d */ /* 0x001fec0000010000 */
[----:B------:R-:W-:Y:S05]  /*9960*/  BRA.U UP1, `(.L_x_9) ;  /* 0x00000001017c7547 */ /* 0x000fea000b800000 */
[----:B------:R-:W-:Y:S01]  /*9970*/  UMOV UR11, 0x40004040 ;  /* 0x40004040000b7882 */ /* 0x000fe20000000000 */
[----:B------:R-:W-:Y:S01]  /*9980*/  UMOV UR17, 0x40004040 ;  /* 0x4000404000117882 */ /* 0x000fe20000000000 */
[----:B------:R-:W-:Y:S01]  /*9990*/  UMOV UR18, 0x0 ;  /* 0x0000000000127882 */ /* 0x000fe20000000000 */
[----:B------:R-:W-:Y:S01]  /*99a0*/  UMOV UR19, 0x4208490 ;  /* 0x0420849000137882 */ /* 0x000fe20000000000 */
[----:B------:R-:W-:Y:S01]  /*99b0*/  UMOV UR66, 0x0 ;  /* 0x0000000000427882 */ /* 0x000fe20000000000 */
[----:B------:R-:W-:Y:S01]  /*99c0*/  UMOV UR67, 0x4208490 ;  /* 0x0420849000437882 */ /* 0x000fe20000000000 */
        /* <DEDUP_REMOVED lines=14> */
[----:B------:R-:W-:Y:S01]  /*9ab0*/  UMOV UR6, UR14 ;  /* 0x0000000e00067c82 */ /* 0x000fe20008000000 */
[----:B------:R-:W-:Y:S01]  /*9ac0*/  UMOV UR7, URZ ;  /* 0x000000ff00077c82 */ /* 0x000fe20008000000 */
[----:B------:R0:W-:Y:S01]  /*9ad0*/  UTCHMMA gdesc[UR38], gdesc[UR40], tmem[UR13], tmem[UR60], idesc[UR61], UPT ;  /* 0x00ff3c28260075ea */ /* 0x0001e2000b80000d */
[----:B------:R-:W-:Y:S01]  /*9ae0*/  UMOV UR54, 0x0 ;  /* 0x0000000000367882 */ /* 0x000fe20000000000 */
[----:B------:R-:W-:Y:S01]  /*9af0*/  UMOV UR55, 0x4208490 ;  /* 0x0420849000377882 */ /* 0x000fe20000000000 */
[----:B------:R0:W-:Y:S01]  /*9b00*/  UTCHMMA gdesc[UR42], gdesc[UR44], tmem[UR13], tmem[UR58], idesc[UR59], UPT ;  /* 0x00ff3a2c2a0075ea */ /* 0x0001e2000b80000d */
[----:B------:R-:W-:Y:S01]  /*9b10*/  UMOV UR4, UR6 ;  /* 0x0000000600047c82 */ /* 0x000fe20008000000 */
[----:B------:R0:W-:Y:S01]  /*9b20*/  UTCHMMA gdesc[UR46], gdesc[UR48], tmem[UR13], tmem[UR56], idesc[UR57], UPT ;  /* 0x00ff38302e0075ea */ /* 0x0001e2000b80000d */
[----:B------:R0:W-:Y:S01]  /*9b30*/  UTCHMMA gdesc[UR50], gdesc[UR52], tmem[UR13], tmem[UR54], idesc[UR55], UPT ;  /* 0x00ff3634320075ea */ /* 0x0001e2000b80000d */
[----:B------:R0:W-:Y:S01]  /*9b40*/  UTCBAR [UR4], URZ ;  /* 0x000000ff040073e9 */ /* 0x0001e200080000ff */
[----:B------:R-:W-:Y:S01]  /*9b50*/  NOP ;  /* 0x0000000000007918 */ /* 0x000fe20000000000 */
.L_x_9:
[----:B------:R-:W-:Y:S02]  /*9b60*/  UIADD3 UR20, UPT, UPT, UR20, 0x1, URZ ;  /* 0x0000000114147890 */ /* 0x000fe4000fffe0ff */
[----:B------:R-:W-:Y:S02]  /*9b70*/  UIADD3 UR8, UPT, UPT, UR8, -0x1, URZ ;  /* 0xffffffff08087890 */ /* 0x000fe4000fffe0ff */
[----:B------:R-:W-:Y:S02]  /*9b80*/  UISETP.GT.AND UP2, UPT, UR20, 0x1, UPT ;  /* 0x000000011400788c */ /* 0x000fe4000bf44270 */
[----:B------:R-:W-:Y:S02]  /*9b90*/  UIADD3 UR15, UPT, UPT, UR15, -0x80, URZ ;  /* 0xffffff800f0f7890 */ /* 0x000fe4000fffe0ff */
[----:B0-----:R-:W-:Y:S02]  /*9ba0*/  USEL UR4, URZ, 0x1, !UP2 ;  /* 0x00000001ff047887 */ /* 0x001fe4000d000000 */
[----:B------:R-:W-:-:S02]  /*9bb0*/  USEL UR20, UR20, URZ, !UP2 ;  /* 0x000000ff14147287 */ /* 0x000fc4000d000000 */
[----:B------:R-:W-:Y:S02]  /*9bc0*/  UISETP.NE.U32.AND UP2, UPT, UR8, URZ, UPT ;  /* 0x000000ff0800728c */ /* 0x000fe4000bf45070 */
[----:B------:R-:W-:-:S03]  /*9bd0*/  ULOP3.LUT UR6, UR5, UR4, URZ, 0x3c, !UPT ;  /* 0x0000000405067292 */ /* 0x000fc6000f8e3cff */
[----:B------:R-:W-:-:S04]  /*9be0*/  UMOV UR4, UR5 ;  /* 0x0000000500047c82 */ /* 0x000fc80008000000 */
[----:B------:R-:W-:Y:S01]  /*9bf0*/  UMOV UR5, UR6 ;  /* 0x0000000600057c82 */ /* 0x000fe20008000000 */
[----:B------:R-:W-:Y:S05]  /*9c00*/  BRA.U UP2, `(.L_x_10) ;  /* 0xffffffdd02fc7547 */ /* 0x000fea000b83ffff */
.L_x_7:
[----:B------:R-:W-:-:S09]  /*9c10*/  UISETP.GE.AND UP1, UPT, UR28, 0x80, UPT ;  /* 0x000000801c00788c */ /* 0x000fd2000bf26270 */
[----:B------:R-:W-:Y:S05]  /*9c20*/  BRA.U !UP1, `(.L_x_11) ;  /* 0x0000000109107547 */ /* 0x000fea000b800000 */
[----:B------:R-:W-:-:S06]  /*9c30*/  USHF.L.U32 UR4, UR4, 0x1f, URZ ;  /* 0x0000001f04047899 */ /* 0x000fcc00080006ff */
[----:B------:R-:W-:-:S04]  /*9c40*/  IMAD.U32 R4, RZ, RZ, UR4 ;  /* 0x00000004ff047e24 */ /* 0x000fc8000f8e00ff */
[----:B------:R-:W2:Y:S02]  /*9c50*/  SYNCS.PHASECHK.TRANS64.TRYWAIT P0, [UR14], R4 ;  /* 0x00000004ff0075a7 */ /* 0x000ea4000800110e */
[----:B--2---:R-:W-:Y:S05]  /*9c60*/  @!P0 BRA `(.L_x_12) ;  /* 0x0000001000c88947 */ /* 0x004fea0003800000 */
.L_x_11:
[----:B------:R-:W-:Y:S01]  /*9c70*/  BAR.SYNC.DEFER_BLOCKING 0x0 ;  /* 0x0000000000007b1d */ /* 0x000fe20000010000 */
[----:B------:R-:W-:Y:S01]  /*9c80*/  LOP3.LUT R0, R0, 0x1000, RZ, 0xc0, !PT ;  /* 0x0000100000007812 */ /* 0x000fe200078ec0ff */
[C---:B------:R-:W-:Y:S01]  /*9c90*/  IMAD.SHL.U32 R38, R2.reuse, 0x8, RZ ;  /* 0x0000000802267824 */ /* 0x040fe200078e00ff */
[----:B------:R-:W-:Y:S02]  /*9ca0*/  LOP3.LUT R40, R2, 0x80, RZ, 0xc0, !PT ;  /* 0x0000008002287812 */ /* 0x000fe400078ec0ff */
[----:B------:R-:W-:Y:S01]  /*9cb0*/  LEA R36, R36, UR12, 0x4 ;  /* 0x0000000c24247c11 */ /* 0x000fe2000f8e20ff */
[----:B------:R-:W-:Y:S01]  /*9cc0*/  VIADD R39, R0, UR12 ;  /* 0x0000000c00277c36 */ /* 0x000fe20008000000 */
[----:B------:R-:W2:Y:S01]  /*9cd0*/  LDCU UR4, c[0x0][0x3b4] ;  /* 0x00007680ff0477ac */ /* 0x000ea20008000800 */
[----:B------:R-:W-:Y:S02]  /*9ce0*/  IMAD.SHL.U32 R0, R2, 0x10, RZ ;  /* 0x0000001002007824 */ /* 0x000fe400078e00ff */
[----:B------:R-:W-:Y:S01]  /*9cf0*/  IMAD R40, R40, 0x40, R39 ;  /* 0x0000004028287824 */ /* 0x000fe200078e0227 */
[----:B------:R-:W-:Y:S01]  /*9d00*/  LOP3.LUT R39, R38, 0x300, RZ, 0xc0, !PT ;  /* 0x0000030026277812 */ /* 0x000fe200078ec0ff */
[----:B------:R-:W3:Y:S01]  /*9d10*/  LDCU UR5, c[0x0][0x3b8] ;  /* 0x00007700ff0577ac */ /* 0x000ee20008000800 */
[----:B------:R-:W-:-:S04]  /*9d20*/  LOP3.LUT R0, R0, 0xf0, RZ, 0xc0, !PT ;  /* 0x000000f000007812 */ /* 0x000fc800078ec0ff */
[----:B------:R-:W-:Y:S01]  /*9d30*/  IADD3 R39, PT, PT, R39, R40, R0 ;  /* 0x0000002827277210 */ /* 0x000fe20007ffe000 */
[----:B------:R-:W4:Y:S02]  /*9d40*/  @!P3 SYNCS.CCTL.IV [UR12+0x18000] ;  /* 0x01800000ff00b9b1 */ /* 0x000f24000800000c */
[----:B----4-:R-:W-:Y:S01]  /*9d50*/  BAR.SYNC.DEFER_BLOCKING 0x0 ;  /* 0x0000000000007b1d */ /* 0x010fe20000010000 */
[----:B--2---:R-:W-:-:S05]  /*9d60*/  IMAD R0, R3, UR4, RZ ;  /* 0x0000000403007c24 */ /* 0x004fca000f8e02ff */
[----:B------:R-:W-:Y:S01]  /*9d70*/  LDTM.16dp32bit_t0_t15.x32 R4, tmem[UR9] ;  /* 0x00000009000479ee */ /* 0x000fe20008a80000 */
[----:B------:R-:W2:Y:S01]  /*9d80*/  LDTM.16dp32bit_t16_t31.x32 R4, tmem[UR9+0x20] ;  /* 0x00002009000479ee */ /* 0x000ea20008aa0000 */
[----:B------:R-:W4:Y:S01]  /*9d90*/  LDCU.128 UR8, c[0x0][0x390] ;  /* 0x00007200ff0877ac */ /* 0x000f220008000c00 */
[----:B------:R-:W5:Y:S01]  /*9da0*/  @!P3 SYNCS.CCTL.IV [UR12+0x18008] ;  /* 0x01800800ff00b9b1 */ /* 0x000f62000800000c */
[----:B------:R-:W-:Y:S01]  /*9db0*/  NOP ;  /* 0x0000000000007918 */ /* 0x000fe20000000000 */
[----:B----4-:R-:W-:Y:S02]  /*9dc0*/  ISETP.GE.AND P0, PT, R3, UR10, PT ;  /* 0x0000000a03007c0c */ /* 0x010fe4000bf06270 */
[----:B--2---:R-:W-:Y:S02]  /*9dd0*/  F2FP.BF16.F32.PACK_AB R4, R8, R4 ;  /* 0x000000040804723e */ /* 0x004fe400000010ff */
[----:B------:R-:W-:Y:S02]  /*9de0*/  F2FP.BF16.F32.PACK_AB R8, R9, R5 ;  /* 0x000000050908723e */ /* 0x000fe400000010ff */
[----:B------:R-:W-:-:S02]  /*9df0*/  F2FP.BF16.F32.PACK_AB R40, R10, R6 ;  /* 0x000000060a28723e */ /* 0x000fc400000010ff */
[----:B------:R-:W-:Y:S02]  /*9e00*/  F2FP.BF16.F32.PACK_AB R44, R11, R7 ;  /* 0x000000070b2c723e */ /* 0x000fe400000010ff */
[----:B------:R-:W-:Y:S02]  /*9e10*/  F2FP.BF16.F32.PACK_AB R5, R16, R12 ;  /* 0x0000000c1005723e */ /* 0x000fe400000010ff */
[----:B------:R-:W-:Y:S02]  /*9e20*/  F2FP.BF16.F32.PACK_AB R9, R17, R13 ;  /* 0x0000000d1109723e */ /* 0x000fe400000010ff */
[----:B------:R-:W-:Y:S02]  /*9e30*/  F2FP.BF16.F32.PACK_AB R41, R18, R14 ;  /* 0x0000000e1229723e */ /* 0x000fe400000010ff */
[----:B------:R-:W-:Y:S02]  /*9e40*/  F2FP.BF16.F32.PACK_AB R45, R19, R15 ;  /* 0x0000000f132d723e */ /* 0x000fe400000010ff */
[----:B------:R-:W-:-:S02]  /*9e50*/  F2FP.BF16.F32.PACK_AB R6, R24, R20 ;  /* 0x000000141806723e */ /* 0x000fc400000010ff */
[----:B------:R-:W-:Y:S02]  /*9e60*/  F2FP.BF16.F32.PACK_AB R10, R25, R21 ;  /* 0x00000015190a723e */ /* 0x000fe400000010ff */
[----:B------:R-:W-:Y:S02]  /*9e70*/  F2FP.BF16.F32.PACK_AB R42, R26, R22 ;  /* 0x000000161a2a723e */ /* 0x000fe400000010ff */
[----:B------:R-:W-:Y:S02]  /*9e80*/  F2FP.BF16.F32.PACK_AB R46, R27, R23 ;  /* 0x000000171b2e723e */ /* 0x000fe400000010ff */
[----:B------:R-:W-:Y:S02]  /*9e90*/  F2FP.BF16.F32.PACK_AB R7, R32, R28 ;  /* 0x0000001c2007723e */ /* 0x000fe400000010ff */
[----:B------:R-:W-:Y:S02]  /*9ea0*/  F2FP.BF16.F32.PACK_AB R11, R33, R29 ;  /* 0x0000001d210b723e */ /* 0x000fe400000010ff */
[----:B------:R-:W-:Y:S01]  /*9eb0*/  F2FP.BF16.F32.PACK_AB R43, R34, R30 ;  /* 0x0000001e222b723e */ /* 0x000fe200000010ff */
[----:B-----5:R2:W-:Y:S01]  /*9ec0*/  STS.128 [R39], R4 ;  /* 0x0000000427007388 */ /* 0x0205e20000000c00 */
[----:B------:R-:W-:-:S02]  /*9ed0*/  F2FP.BF16.F32.PACK_AB R47, R35, R31 ;  /* 0x0000001f232f723e */ /* 0x000fc400000010ff */
[----:B------:R-:W-:Y:S01]  /*9ee0*/  SHF.R.U32.HI R26, RZ, 0x6, R2 ;  /* 0x00000006ff1a7819 */ /* 0x000fe20000011602 */
[----:B------:R4:W-:Y:S01]  /*9ef0*/  STS.128 [R39+0x400], R8 ;  /* 0x0004000827007388 */ /* 0x0009e20000000c00 */
[----:B------:R-:W-:Y:S02]  /*9f00*/  LEA R21, P2, R0, UR8, 0x1 ;  /* 0x0000000800157c11 */ /* 0x000fe4000f8408ff */
[----:B------:R-:W-:Y:S01]  /*9f10*/  SGXT.U32 R26, R26, 0x2 ;  /* 0x000000021a1a781a */ /* 0x000fe20000000000 */
[----:B------:R-:W-:Y:S01]  /*9f20*/  STS.128 [R39+0x800], R40 ;  /* 0x0008002827007388 */ /* 0x000fe20000000c00 */
[----:B------:R-:W-:Y:S02]  /*9f30*/  LEA.HI.X.SX32 R23, R0, UR9, 0x1, P2 ;  /* 0x0000000900177c11 */ /* 0x000fe400090f0eff */
[C---:B------:R-:W-:Y:S01]  /*9f40*/  LOP3.LUT R2, R37.reuse, R26, RZ, 0xfc, !PT ;  /* 0x0000001a25027212 */ /* 0x040fe200078efcff */
[----:B------:R-:W-:Y:S01]  /*9f50*/  STS.128 [R39+0xc00], R44 ;  /* 0x000c002c27007388 */ /* 0x000fe20000000c00 */
[----:B------:R-:W-:-:S02]  /*9f60*/  LOP3.LUT R22, R37, 0x78, R26, 0xfe, !PT ;  /* 0x0000007825167812 */ /* 0x000fc400078efe1a */
[C---:B------:R-:W-:Y:S01]  /*9f70*/  ISETP.LT.AND P1, PT, R2.reuse, UR11, !P0 ;  /* 0x0000000b02007c0c */ /* 0x040fe2000c721270 */
[----:B------:R-:W-:Y:S01]  /*9f80*/  BAR.SYNC.DEFER_BLOCKING 0x0 ;  /* 0x0000000000007b1d */ /* 0x000fe20000010000 */
[----:B---3--:R-:W-:Y:S01]  /*9f90*/  IMAD R3, R2, UR5, RZ ;  /* 0x0000000502037c24 */ /* 0x008fe2000f8e02ff */
[C-C-:B--2---:R-:W-:Y:S02]  /*9fa0*/  LOP3.LUT R6, R37.reuse, 0x8, R26.reuse, 0xfe, !PT ;  /* 0x0000000825067812 */ /* 0x144fe400078efe1a */
[----:B------:R-:W-:Y:S02]  /*9fb0*/  LOP3.LUT R4, R37, 0x4, R26, 0xfe, !PT ;  /* 0x0000000425047812 */ /* 0x000fe400078efe1a */
[C---:B------:R-:W-:Y:S01]  /*9fc0*/  LEA R2, P2, R3.reuse, R21, 0x1 ;  /* 0x0000001503027211 */ /* 0x040fe200078408ff */
[C---:B------:R-:W-:Y:S01]  /*9fd0*/  IMAD R0, R6.reuse, UR5, RZ ;  /* 0x0000000506007c24 */ /* 0x040fe2000f8e02ff */
[----:B------:R-:W-:Y:S01]  /*9fe0*/  ISETP.LT.AND P6, PT, R6, UR11, !P0 ;  /* 0x0000000b06007c0c */ /* 0x000fe2000c7c1270 */
[----:B------:R-:W-:Y:S01]  /*9ff0*/  IMAD R5, R4, UR5, RZ ;  /* 0x0000000504057c24 */ /* 0x000fe2000f8e02ff */
[----:B------:R-:W-:-:S02]  /*a000*/  LEA.HI.X.SX32 R3, R3, R23, 0x1, P2 ;  /* 0x0000001703037211 */ /* 0x000fc400010f0eff */
[----:B------:R-:W-:Y:S02]  /*a010*/  LEA R6, P2, R0, R21, 0x1 ;  /* 0x0000001500067211 */ /* 0x000fe400078408ff */
[--C-:B----4-:R-:W-:Y:S02]  /*a020*/  LOP3.LUT R8, R37, 0xc, R26.reuse, 0xfe, !PT ;  /* 0x0000000c25087812 */ /* 0x110fe400078efe1a */
[----:B------:R-:W-:Y:S02]  /*a030*/  ISETP.LT.AND P4, PT, R4, UR11, !P0 ;  /* 0x0000000b04007c0c */ /* 0x000fe4000c781270 */
[----:B------:R-:W-:Y:S01]  /*a040*/  LEA.HI.X.SX32 R7, R0, R23, 0x1, P2 ;  /* 0x0000001700077211 */ /* 0x000fe200010f0eff */
[----:B------:R-:W-:Y:S01]  /*a050*/  IMAD R0, R8, UR5, RZ ;  /* 0x0000000508007c24 */ /* 0x000fe2000f8e02ff */
[----:B------:R-:W-:Y:S02]  /*a060*/  LEA R4, P3, R5, R21, 0x1 ;  /* 0x0000001505047211 */ /* 0x000fe400078608ff */
[----:B------:R-:W-:Y:S01]  /*a070*/  LOP3.LUT R9, R37, 0x10, R26, 0xfe, !PT ;  /* 0x0000001025097812 */ /* 0x000fe200078efe1a */
[----:B------:R-:W2:Y:S01]  /*a080*/  LDS.128 R12, [R36] ;  /* 0x00000000240c7984 */ /* 0x000ea20000000c00 */
[----:B------:R-:W-:-:S02]  /*a090*/  LEA.HI.X.SX32 R5, R5, R23, 0x1, P3 ;  /* 0x0000001705057211 */ /* 0x000fc400018f0eff */
[----:B------:R-:W-:Y:S01]  /*a0a0*/  ISETP.LT.AND P5, PT, R8, UR11, !P0 ;  /* 0x0000000b08007c0c */ /* 0x000fe2000c7a1270 */
[----:B------:R-:W3:Y:S01]  /*a0b0*/  LDS.128 R16, [R36+0x1000] ;  /* 0x0010000024107984 */ /* 0x000ee20000000c00 */
[C-C-:B------:R-:W-:Y:S02]  /*a0c0*/  LOP3.LUT R8, R37.reuse, 0x18, R26.reuse, 0xfe, !PT ;  /* 0x0000001825087812 */ /* 0x140fe400078efe1a */
[--C-:B------:R-:W-:Y:S02]  /*a0d0*/  LOP3.LUT R10, R37, 0x14, R26.reuse, 0xfe, !PT ;  /* 0x00000014250a7812 */ /* 0x100fe400078efe1a */
[C---:B------:R-:W-:Y:S01]  /*a0e0*/  ISETP.LT.AND P2, PT, R9.reuse, UR11, !P0 ;  /* 0x0000000b09007c0c */ /* 0x040fe2000c741270 */
[----:B------:R-:W-:Y:S01]  /*a0f0*/  IMAD R9, R9, UR5, RZ ;  /* 0x0000000509097c24 */ /* 0x000fe2000f8e02ff */
[C-C-:B------:R-:W-:Y:S02]  /*a100*/  LOP3.LUT R24, R37.reuse, 0x74, R26.reuse, 0xfe, !PT ;  /* 0x0000007425187812 */ /* 0x140fe400078efe1a */
[----:B------:R-:W-:Y:S01]  /*a110*/  LOP3.LUT R20, R37, 0x7c, R26, 0xfe, !PT ;  /* 0x0000007c25147812 */ /* 0x000fe200078efe1a */
[----:B--2---:R2:W-:Y:S01]  /*a120*/  @P1 STG.E.U16 desc[UR22][R2.64], R12 ;  /* 0x0000000c02001986 */ /* 0x0045e2000c101516 */
[----:B------:R-:W-:-:S02]  /*a130*/  PRMT R11, R12, 0x7632, R11 ;  /* 0x000076320c0b7816 */ /* 0x000fc4000000000b */
[C---:B------:R-:W-:Y:S01]  /*a140*/  ISETP.LT.AND P1, PT, R10.reuse, UR11, !P0 ;  /* 0x0000000b0a007c0c */ /* 0x040fe2000c721270 */
[----:B------:R-:W-:Y:S02]  /*a150*/  IMAD R10, R10, UR5, RZ ;  /* 0x000000050a0a7c24 */ /* 0x000fe4000f8e02ff */
[----:B------:R4:W-:Y:S04]  /*a160*/  @P4 STG.E.U16 desc[UR22][R4.64], R11 ;  /* 0x0000000b04004986 */ /* 0x0009e8000c101516 */
[----:B------:R5:W-:Y:S01]  /*a170*/  @P6 STG.E.U16 desc[UR22][R6.64], R13 ;  /* 0x0000000d06006986 */ /* 0x000be2000c101516 */
[----:B--2---:R-:W-:Y:S02]  /*a180*/  LEA R2, P3, R0, R21, 0x1 ;  /* 0x0000001500027211 */ /* 0x004fe400078608ff */
[----:B------:R-:W-:-:S02]  /*a190*/  PRMT R12, R15, 0x7632, R12 ;  /* 0x000076320f0c7816 */ /* 0x000fc4000000000c */
[----:B------:R-:W-:Y:S01]  /*a1a0*/  LEA.HI.X.SX32 R3, R0, R23, 0x1, P3 ;  /* 0x0000001700037211 */ /* 0x000fe200018f0eff */
[C---:B------:R-:W-:Y:S01]  /*a1b0*/  IMAD R0, R8.reuse, UR5, RZ ;  /* 0x0000000508007c24 */ /* 0x040fe2000f8e02ff */
[----:B----4-:R-:W-:Y:S02]  /*a1c0*/  PRMT R5, R13, 0x7632, R5 ;  /* 0x000076320d057816 */ /* 0x010fe40000000005 */
[----:B------:R-:W-:Y:S02]  /*a1d0*/  ISETP.LT.AND P3, PT, R8, UR11, !P0 ;  /* 0x0000000b08007c0c */ /* 0x000fe4000c761270 */
[-C--:B------:R-:W-:Y:S01]  /*a1e0*/  LEA R4, P4, R9, R21.reuse, 0x1 ;  /* 0x0000001509047211 */ /* 0x080fe200078808ff */
[----:B------:R2:W-:Y:S01]  /*a1f0*/  @P5 STG.E.U16 desc[UR22][R2.64], R5 ;  /* 0x0000000502005986 */ /* 0x0005e2000c101516 */
[-C--:B------:R-:W-:Y:S02]  /*a200*/  LEA R8, P6, R0, R21.reuse, 0x1 ;  /* 0x0000001500087211 */ /* 0x080fe400078c08ff */
[----:B-----5:R-:W-:-:S02]  /*a210*/  LEA R6, P5, R10, R21, 0x1 ;  /* 0x000000150a067211 */ /* 0x020fc400078a08ff */
[----:B------:R-:W-:Y:S02]  /*a220*/  PRMT R11, R14, 0x7632, R11 ;  /* 0x000076320e0b7816 */ /* 0x000fe4000000000b */
[-C--:B------:R-:W-:Y:S02]  /*a230*/  LEA.HI.X.SX32 R7, R10, R23.reuse, 0x1, P5 ;  /* 0x000000170a077211 */ /* 0x080fe400028f0eff */
[----:B------:R-:W-:Y:S02]  /*a240*/  LOP3.LUT R10, R37, 0x20, R26, 0xfe, !PT ;  /* 0x00000020250a7812 */ /* 0x000fe400078efe1a */
[----:B---3--:R-:W-:Y:S02]  /*a250*/  PRMT R13, R16, 0x7632, R13 ;  /* 0x00007632100d7816 */ /* 0x008fe4000000000d */
[-C--:B--2---:R-:W-:Y:S02]  /*a260*/  LEA.HI.X.SX32 R5, R9, R23.reuse, 0x1, P4 ;  /* 0x0000001709057211 */ /* 0x084fe400020f0eff */
[----:B------:R-:W-:-:S02]  /*a270*/  LEA.HI.X.SX32 R9, R0, R23, 0x1, P6 ;  /* 0x0000001700097211 */ /* 0x000fc400030f0eff */
[C-C-:B------:R-:W-:Y:S01]  /*a280*/  LOP3.LUT R0, R37.reuse, 0x1c, R26.reuse, 0xfe, !PT ;  /* 0x0000001c25007812 */ /* 0x140fe200078efe1a */
[----:B------:R2:W-:Y:S01]  /*a290*/  @P2 STG.E.U16 desc[UR22][R4.64], R14 ;  /* 0x0000000e04002986 */ /* 0x0005e2000c101516 */
[----:B------:R-:W-:Y:S02]  /*a2a0*/  LOP3.LUT R3, R37, 0x24, R26, 0xfe, !PT ;  /* 0x0000002425037812 */ /* 0x000fe400078efe1a */
[C---:B------:R-:W-:Y:S01]  /*a2b0*/  ISETP.LT.AND P2, PT, R0.reuse, UR11, !P0 ;  /* 0x0000000b00007c0c */ /* 0x040fe2000c741270 */
[----:B------:R-:W-:Y:S01]  /*a2c0*/  IMAD R0, R0, UR5, RZ ;  /* 0x0000000500007c24 */ /* 0x000fe2000f8e02ff */
[----:B------:R3:W-:Y:S01]  /*a2d0*/  @P1 STG.E.U16 desc[UR22][R6.64], R11 ;  /* 0x0000000b06001986 */ /* 0x0007e2000c101516 */
[----:B------:R-:W-:-:S03]  /*a2e0*/  ISETP.LT.AND P4, PT, R3, UR11, !P0 ;  /* 0x0000000b03007c0c */ /* 0x000fc6000c781270 */
[----:B------:R4:W-:Y:S01]  /*a2f0*/  @P3 STG.E.U16 desc[UR22][R8.64], R15 ;  /* 0x0000000f08003986 */ /* 0x0009e2000c101516 */
[C---:B------:R-:W-:Y:S01]  /*a300*/  ISETP.LT.AND P3, PT, R10.reuse, UR11, !P0 ;  /* 0x0000000b0a007c0c */ /* 0x040fe2000c761270 */
[----:B------:R-:W-:Y:S01]  /*a310*/  IMAD R10, R10, UR5, RZ ;  /* 0x000000050a0a7c24 */ /* 0x000fe2000f8e02ff */
[----:B--2---:R-:W-:Y:S02]  /*a320*/  LOP3.LUT R5, R37, 0x28, R26, 0xfe, !PT ;  /* 0x0000002825057812 */ /* 0x004fe400078efe1a */
[-C--:B------:R-:W-:Y:S02]  /*a330*/  LEA R2, P1, R0, R21.reuse, 0x1 ;  /* 0x0000001500027211 */ /* 0x080fe400078208ff */
[----:B------:R-:W-:Y:S01]  /*a340*/  LEA R4, P5, R10, R21, 0x1 ;  /* 0x000000150a047211 */ /* 0x000fe200078a08ff */
[----:B---3--:R-:W-:Y:S01]  /*a350*/  IMAD R7, R3, UR5, RZ ;  /* 0x0000000503077c24 */ /* 0x008fe2000f8e02ff */
[----:B------:R-:W-:Y:S01]  /*a360*/  LEA.HI.X.SX32 R3, R0, R23, 0x1, P1 ;  /* 0x0000001700037211 */ /* 0x000fe200008f0eff */
[C---:B------:R-:W-:Y:S01]  /*a370*/  IMAD R0, R5.reuse, UR5, RZ ;  /* 0x0000000505007c24 */ /* 0x040fe2000f8e02ff */
[----:B------:R-:W-:-:S02]  /*a380*/  ISETP.LT.AND P1, PT, R5, UR11, !P0 ;  /* 0x0000000b05007c0c */ /* 0x000fc4000c721270 */
[----:B------:R-:W-:Y:S01]  /*a390*/  LEA R6, P6, R7, R21, 0x1 ;  /* 0x0000001507067211 */ /* 0x000fe200078c08ff */
[----:B------:R2:W-:Y:S01]  /*a3a0*/  @P2 STG.E.U16 desc[UR22][R2.64], R12 ;  /* 0x0000000c02002986 */ /* 0x0005e2000c101516 */
[----:B------:R-:W-:Y:S02]  /*a3b0*/  LEA.HI.X.SX32 R5, R10, R23, 0x1, P5 ;  /* 0x000000170a057211 */ /* 0x000fe400028f0eff */
[C---:B----4-:R-:W-:Y:S02]  /*a3c0*/  LEA R8, P2, R0.reuse, R21, 0x1 ;  /* 0x0000001500087211 */ /* 0x050fe400078408ff */
[--C-:B------:R-:W-:Y:S01]  /*a3d0*/  LOP3.LUT R10, R37, 0x2c, R26.reuse, 0xfe, !PT ;  /* 0x0000002c250a7812 */ /* 0x100fe200078efe1a */
[----:B------:R-:W-:Y:S01]  /*a3e0*/  @P3 STG.E.U16 desc[UR22][R4.64], R16 ;  /* 0x0000001004003986 */ /* 0x000fe2000c101516 */
[-C--:B------:R-:W-:Y:S02]  /*a3f0*/  LEA.HI.X.SX32 R7, R7, R23.reuse, 0x1, P6 ;  /* 0x0000001707077211 */ /* 0x080fe400030f0eff */
[----:B------:R-:W-:Y:S01]  /*a400*/  LEA.HI.X.SX32 R9, R0, R23, 0x1, P2 ;  /* 0x0000001700097211 */ /* 0x000fe200010f0eff */
[C---:B------:R-:W-:Y:S01]  /*a410*/  IMAD R0, R10.reuse, UR5, RZ ;  /* 0x000000050a007c24 */ /* 0x040fe2000f8e02ff */
[----:B------:R-:W-:Y:S01]  /*a420*/  ISETP.LT.AND P2, PT, R10, UR11, !P0 ;  /* 0x0000000b0a007c0c */ /* 0x000fe2000c741270 */
[----:B------:R3:W-:Y:S01]  /*a430*/  @P4 STG.E.U16 desc[UR22][R6.64], R13 ;  /* 0x0000000d06004986 */ /* 0x0007e2000c101516 */
[----:B--2---:R-:W-:-:S02]  /*a440*/  LOP3.LUT R3, R37, 0x34, R26, 0xfe, !PT ;  /* 0x0000003425037812 */ /* 0x004fc400078efe1a */
[C-C-:B------:R-:W-:Y:S01]  /*a450*/  LOP3.LUT R10, R37.reuse, 0x38, R26.reuse, 0xfe, !PT ;  /* 0x00000038250a7812 */ /* 0x140fe200078efe1a */
[----:B------:R-:W2:Y:S01]  /*a460*/  LDS.128 R12, [R36+0x2000] ;  /* 0x00200000240c7984 */ /* 0x000ea20000000c00 */
[C---:B------:R-:W-:Y:S02]  /*a470*/  LEA R2, P4, R0.reuse, R21, 0x1 ;  /* 0x0000001500027211 */ /* 0x040fe400078808ff */
[----:B------:R-:W-:Y:S01]  /*a480*/  LOP3.LUT R11, R37, 0x30, R26, 0xfe, !PT ;  /* 0x00000030250b7812 */ /* 0x000fe200078efe1a */
[----:B------:R4:W-:Y:S01]  /*a490*/  @P1 STG.E.U16 desc[UR22][R8.64], R17 ;  /* 0x0000001108001986 */ /* 0x0009e2000c101516 */
[----:B------:R-:W-:Y:S02]  /*a4a0*/  ISETP.LT.AND P1, PT, R3, UR11, !P0 ;  /* 0x0000000b03007c0c */ /* 0x000fe4000c721270 */
[----:B------:R-:W-:Y:S01]  /*a4b0*/  ISETP.LT.AND P3, PT, R11, UR11, !P0 ;  /* 0x0000000b0b007c0c */ /* 0x000fe2000c761270 */
[----:B---3--:R-:W-:Y:S01]  /*a4c0*/  IMAD R7, R3, UR5, RZ ;  /* 0x0000000503077c24 */ /* 0x008fe2000f8e02ff */
[----:B------:R-:W-:Y:S01]  /*a4d0*/  LEA.HI.X.SX32 R3, R0, R23, 0x1, P4 ;  /* 0x0000001700037211 */ /* 0x000fe200020f0eff */
[C---:B------:R-:W-:Y:S01]  /*a4e0*/  IMAD R0, R10.reuse, UR5, RZ ;  /* 0x000000050a007c24 */ /* 0x040fe2000f8e02ff */
[----:B------:R-:W-:Y:S01]  /*a4f0*/  ISETP.LT.AND P4, PT, R10, UR11, !P0 ;  /* 0x0000000b0a007c0c */ /* 0x000fe2000c781270 */
[----:B------:R-:W-:Y:S01]  /*a500*/  IMAD R5, R11, UR5, RZ ;  /* 0x000000050b057c24 */ /* 0x000fe2000f8e02ff */
[----:B------:R-:W-:-:S02]  /*a510*/  PRMT R11, R18, 0x7632, R11 ;  /* 0x00007632120b7816 */ /* 0x000fc4000000000b */
[----:B------:R-:W-:Y:S02]  /*a520*/  LOP3.LUT R10, R37, 0x40, R26, 0xfe, !PT ;  /* 0x00000040250a7812 */ /* 0x000fe400078efe1a */
[----:B----4-:R-:W-:Y:S02]  /*a530*/  PRMT R9, R17, 0x7632, R9 ;  /* 0x0000763211097816 */ /* 0x010fe40000000009 */
[-C--:B------:R-:W-:Y:S02]  /*a540*/  LEA R8, P6, R0, R21.reuse, 0x1 ;  /* 0x0000001500087211 */ /* 0x080fe400078c08ff */
[-C--:B------:R-:W-:Y:S01]  /*a550*/  LEA R4, P5, R5, R21.reuse, 0x1 ;  /* 0x0000001505047211 */ /* 0x080fe200078a08ff */
[----:B------:R3:W-:Y:S01]  /*a560*/  @P2 STG.E.U16 desc[UR22][R2.64], R9 ;  /* 0x0000000902002986 */ /* 0x0007e2000c101516 */
[----:B------:R-:W-:Y:S02]  /*a570*/  LEA R6, P2, R7, R21, 0x1 ;  /* 0x0000001507067211 */ /* 0x000fe400078408ff */
[----:B------:R-:W-:-:S02]  /*a580*/  LEA.HI.X.SX32 R5, R5, R23, 0x1, P5 ;  /* 0x0000001705057211 */ /* 0x000fc400028f0eff */
[-C--:B------:R-:W-:Y:S02]  /*a590*/  LEA.HI.X.SX32 R7, R7, R23.reuse, 0x1, P2 ;  /* 0x0000001707077211 */ /* 0x080fe400010f0eff */
[----:B------:R-:W-:Y:S01]  /*a5a0*/  PRMT R16, R19, 0x7632, R16 ;  /* 0x0000763213107816 */ /* 0x000fe20000000010 */
[----:B------:R4:W-:Y:S01]  /*a5b0*/  @P3 STG.E.U16 desc[UR22][R4.64], R18 ;  /* 0x0000001204003986 */ /* 0x0009e2000c101516 */
[C---:B------:R-:W-:Y:S01]  /*a5c0*/  ISETP.LT.AND P3, PT, R10.reuse, UR11, !P0 ;  /* 0x0000000b0a007c0c */ /* 0x040fe2000c761270 */
[----:B------:R-:W-:Y:S01]  /*a5d0*/  IMAD R10, R10, UR5, RZ ;  /* 0x000000050a0a7c24 */ /* 0x000fe2000f8e02ff */
[----:B---3--:R-:W-:Y:S01]  /*a5e0*/  LEA.HI.X.SX32 R9, R0, R23, 0x1, P6 ;  /* 0x0000001700097211 */ /* 0x008fe200030f0eff */
[----:B------:R3:W-:Y:S01]  /*a5f0*/  @P1 STG.E.U16 desc[UR22][R6.64], R11 ;  /* 0x0000000b06001986 */ /* 0x0007e2000c101516 */
[C-C-:B------:R-:W-:Y:S02]  /*a600*/  LOP3.LUT R0, R37.reuse, 0x3c, R26.reuse, 0xfe, !PT ;  /* 0x0000003c25007812 */ /* 0x140fe400078efe1a */
[C-C-:B------:R-:W-:Y:S01]  /*a610*/  LOP3.LUT R3, R37.reuse, 0x44, R26.reuse, 0xfe, !PT ;  /* 0x0000004425037812 */ /* 0x140fe200078efe1a */
[----:B------:R5:W-:Y:S01]  /*a620*/  @P4 STG.E.U16 desc[UR22][R8.64], R19 ;  /* 0x0000001308004986 */ /* 0x000be2000c101516 */
[C---:B------:R-:W-:Y:S01]  /*a630*/  ISETP.LT.AND P2, PT, R0.reuse, UR11, !P0 ;  /* 0x0000000b00007c0c */ /* 0x040fe2000c741270 */
[----:B------:R-:W-:Y:S01]  /*a640*/  IMAD R0, R0, UR5, RZ ;  /* 0x0000000500007c24 */ /* 0x000fe2000f8e02ff */
[----:B----4-:R-:W-:-:S02]  /*a650*/  LOP3.LUT R5, R37, 0x48, R26, 0xfe, !PT ;  /* 0x0000004825057812 */ /* 0x010fc400078efe1a */
[C---:B------:R-:W-:Y:S02]  /*a660*/  ISETP.LT.AND P4, PT, R3.reuse, UR11, !P0 ;  /* 0x0000000b03007c0c */ /* 0x040fe4000c781270 */
[-C--:B------:R-:W-:Y:S01]  /*a670*/  LEA R2, P1, R0, R21.reuse, 0x1 ;  /* 0x0000001500027211 */ /* 0x080fe200078208ff */
[----:B---3--:R-:W-:Y:S01]  /*a680*/  IMAD R7, R3, UR5, RZ ;  /* 0x0000000503077c24 */ /* 0x008fe2000f8e02ff */
[----:B------:R-:W-:Y:S02]  /*a690*/  LEA R4, P5, R10, R21, 0x1 ;  /* 0x000000150a047211 */ /* 0x000fe400078a08ff */
[-C--:B------:R-:W-:Y:S01]  /*a6a0*/  LEA.HI.X.SX32 R3, R0, R23.reuse, 0x1, P1 ;  /* 0x0000001700037211 */ /* 0x080fe200008f0eff */
[C---:B------:R-:W-:Y:S01]  /*a6b0*/  IMAD R0, R5.reuse, UR5, RZ ;  /* 0x0000000505007c24 */ /* 0x040fe2000f8e02ff */
[----:B------:R-:W-:Y:S02]  /*a6c0*/  ISETP.LT.AND P1, PT, R5, UR11, !P0 ;  /* 0x0000000b05007c0c */ /* 0x000fe4000c721270 */
[----:B------:R-:W-:Y:S01]  /*a6d0*/  LEA.HI.X.SX32 R5, R10, R23, 0x1, P5 ;  /* 0x000000170a057211 */ /* 0x000fe200028f0eff */
[----:B------:R3:W-:Y:S01]  /*a6e0*/  @P2 STG.E.U16 desc[UR22][R2.64], R16 ;  /* 0x0000001002002986 */ /* 0x0007e2000c101516 */
[----:B------:R-:W-:-:S02]  /*a6f0*/  LEA R6, P6, R7, R21, 0x1 ;  /* 0x0000001507067211 */ /* 0x000fc400078c08ff */
[----:B-----5:R-:W-:Y:S01]  /*a700*/  LEA R8, P2, R0, R21, 0x1 ;  /* 0x0000001500087211 */ /* 0x020fe200078408ff */
[----:B--2---:R2:W-:Y:S01]  /*a710*/  @P3 STG.E.U16 desc[UR22][R4.64], R12 ;  /* 0x0000000c04003986 */ /* 0x0045e2000c101516 */
[--C-:B------:R-:W-:Y:S02]  /*a720*/  LOP3.LUT R10, R37, 0x4c, R26.reuse, 0xfe, !PT ;  /* 0x0000004c250a7812 */ /* 0x100fe400078efe1a */
[-C--:B------:R-:W-:Y:S02]  /*a730*/  LEA.HI.X.SX32 R7, R7, R23.reuse, 0x1, P6 ;  /* 0x0000001707077211 */ /* 0x080fe400030f0eff */
[----:B------:R-:W-:Y:S02]  /*a740*/  PRMT R17, R12, 0x7632, R17 ;  /* 0x000076320c117816 */ /* 0x000fe40000000011 */
[----:B------:R-:W-:Y:S01]  /*a750*/  LEA.HI.X.SX32 R9, R0, R23, 0x1, P2 ;  /* 0x0000001700097211 */ /* 0x000fe200010f0eff */
[C---:B------:R-:W-:Y:S01]  /*a760*/  IMAD R0, R10.reuse, UR5, RZ ;  /* 0x000000050a007c24 */ /* 0x040fe2000f8e02ff */
[----:B------:R-:W-:Y:S01]  /*a770*/  ISETP.LT.AND P2, PT, R10, UR11, !P0 ;  /* 0x0000000b0a007c0c */ /* 0x000fe2000c741270 */
[----:B------:R4:W-:Y:S01]  /*a780*/  @P4 STG.E.U16 desc[UR22][R6.64], R17 ;  /* 0x0000001106004986 */ /* 0x0009e2000c101516 */
[C-C-:B---3--:R-:W-:Y:S01]  /*a790*/  LOP3.LUT R3, R37.reuse, 0x54, R26.reuse, 0xfe, !PT ;  /* 0x0000005425037812 */ /* 0x148fe200078efe1a */
[----:B--2---:R-:W-:Y:S01]  /*a7a0*/  IMAD R12, R24, UR5, RZ ;  /* 0x00000005180c7c24 */ /* 0x004fe2000f8e02ff */
[----:B------:R-:W-:Y:S01]  /*a7b0*/  LOP3.LUT R11, R37, 0x50, R26, 0xfe, !PT ;  /* 0x00000050250b7812 */ /* 0x000fe200078efe1a */
[----:B------:R-:W2:Y:S01]  /*a7c0*/  LDS.128 R16, [R36+0x3000] ;  /* 0x0030000024107984 */ /* 0x000ea20000000c00 */
[----:B------:R-:W-:-:S02]  /*a7d0*/  LEA R2, P4, R0, R21, 0x1 ;  /* 0x0000001500027211 */ /* 0x000fc400078808ff */
[----:B------:R-:W-:Y:S01]  /*a7e0*/  LOP3.LUT R10, R37, 0x58, R26, 0xfe, !PT ;  /* 0x00000058250a7812 */ /* 0x000fe200078efe1a */
[----:B------:R3:W-:Y:S01]  /*a7f0*/  @P1 STG.E.U16 desc[UR22][R8.64], R13 ;  /* 0x0000000d08001986 */ /* 0x0007e2000c101516 */
[----:B------:R-:W-:Y:S01]  /*a800*/  ISETP.LT.AND P1, PT, R3, UR11, !P0 ;  /* 0x0000000b03007c0c */ /* 0x000fe2000c721270 */
[C---:B------:R-:W-:Y:S01]  /*a810*/  IMAD R5, R11.reuse, UR5, RZ ;  /* 0x000000050b057c24 */ /* 0x040fe2000f8e02ff */
[----:B------:R-:W-:Y:S01]  /*a820*/  ISETP.LT.AND P3, PT, R11, UR11, !P0 ;  /* 0x0000000b0b007c0c */ /* 0x000fe2000c761270 */
[----:B----4-:R-:W-:Y:S01]  /*a830*/  IMAD R7, R3, UR5, RZ ;  /* 0x0000000503077c24 */ /* 0x010fe2000f8e02ff */
[----:B------:R-:W-:Y:S01]  /*a840*/  LEA.HI.X.SX32 R3, R0, R23, 0x1, P4 ;  /* 0x0000001700037211 */ /* 0x000fe200020f0eff */
[C---:B------:R-:W-:Y:S01]  /*a850*/  IMAD R0, R10.reuse, UR5, RZ ;  /* 0x000000050a007c24 */ /* 0x040fe2000f8e02ff */
[----:B------:R-:W-:Y:S02]  /*a860*/  ISETP.LT.AND P4, PT, R10, UR11, !P0 ;  /* 0x0000000b0a007c0c */ /* 0x000fe4000c781270 */
[----:B------:R-:W-:-:S02]  /*a870*/  LEA R4, P5, R5, R21, 0x1 ;  /* 0x0000001505047211 */ /* 0x000fc400078a08ff */
[----:B------:R-:W-:Y:S02]  /*a880*/  PRMT R10, R14, 0x7632, R10 ;  /* 0x000076320e0a7816 */ /* 0x000fe4000000000a */
[----:B---3--:R-:W-:Y:S01]  /*a890*/  PRMT R9, R13, 0x7632, R9 ;  /* 0x000076320d097816 */ /* 0x008fe20000000009 */
[----:B------:R-:W-:Y:S01]  /*a8a0*/  IMAD R13, R22, UR5, RZ ;  /* 0x00000005160d7c24 */ /* 0x000fe2000f8e02ff */
[----:B------:R-:W-:Y:S02]  /*a8b0*/  LEA R8, P6, R0, R21, 0x1 ;  /* 0x0000001500087211 */ /* 0x000fe400078c08ff */
[----:B------:R-:W-:Y:S01]  /*a8c0*/  LEA.HI.X.SX32 R5, R5, R23, 0x1, P5 ;  /* 0x0000001705057211 */ /* 0x000fe200028f0eff */
[----:B------:R3:W-:Y:S01]  /*a8d0*/  @P2 STG.E.U16 desc[UR22][R2.64], R9 ;  /* 0x0000000902002986 */ /* 0x0007e2000c101516 */
[----:B------:R-:W-:Y:S02]  /*a8e0*/  LEA R6, P2, R7, R21, 0x1 ;  /* 0x0000001507067211 */ /* 0x000fe400078408ff */
[----:B------:R-:W-:Y:S01]  /*a8f0*/  LOP3.LUT R11, R37, 0x70, R26, 0xfe, !PT ;  /* 0x00000070250b7812 */ /* 0x000fe200078efe1a */
[----:B------:R4:W-:Y:S01]  /*a900*/  @P3 STG.E.U16 desc[UR22][R4.64], R14 ;  /* 0x0000000e04003986 */ /* 0x0009e2000c101516 */
[----:B------:R-:W-:-:S05]  /*a910*/  LEA.HI.X.SX32 R7, R7, R23, 0x1, P2 ;  /* 0x0000001707077211 */ /* 0x000fca00010f0eff */
[----:B------:R5:W-:Y:S01]  /*a920*/  @P1 STG.E.U16 desc[UR22][R6.64], R10 ;  /* 0x0000000a06001986 */ /* 0x000be2000c101516 */
[----:B---3--:R-:W-:Y:S02]  /*a930*/  LEA.HI.X.SX32 R9, R0, R23, 0x1, P6 ;  /* 0x0000001700097211 */ /* 0x008fe400030f0eff */
[C-C-:B------:R-:W-:Y:S02]  /*a940*/  LOP3.LUT R0, R37.reuse, 0x5c, R26.reuse, 0xfe, !PT ;  /* 0x0000005c25007812 */ /* 0x140fe400078efe1a */
[C-C-:B------:R-:W-:Y:S01]  /*a950*/  LOP3.LUT R2, R37.reuse, 0x64, R26.reuse, 0xfe, !PT ;  /* 0x0000006425027812 */ /* 0x140fe200078efe1a */
[----:B------:R3:W-:Y:S01]  /*a960*/  @P4 STG.E.U16 desc[UR22][R8.64], R15 ;  /* 0x0000000f08004986 */ /* 0x0007e2000c101516 */
[C---:B------:R-:W-:Y:S01]  /*a970*/  ISETP.LT.AND P4, PT, R0.reuse, UR11, !P0 ;  /* 0x0000000b00007c0c */ /* 0x040fe2000c781270 */
[----:B------:R-:W-:Y:S01]  /*a980*/  IMAD R0, R0, UR5, RZ ;  /* 0x0000000500007c24 */ /* 0x000fe2000f8e02ff */
[----:B------:R-:W-:Y:S01]  /*a990*/  LOP3.LUT R3, R37, 0x60, R26, 0xfe, !PT ;  /* 0x0000006025037812 */ /* 0x000fe200078efe1a */
[----:B----4-:R-:W-:Y:S01]  /*a9a0*/  IMAD R14, R20, UR5, RZ ;  /* 0x00000005140e7c24 */ /* 0x010fe2000f8e02ff */
[C---:B------:R-:W-:Y:S01]  /*a9b0*/  ISETP.LT.AND P6, PT, R2.reuse, UR11, !P0 ;  /* 0x0000000b02007c0c */ /* 0x040fe2000c7c1270 */
[----:B-----5:R-:W-:Y:S01]  /*a9c0*/  IMAD R7, R2, UR5, RZ ;  /* 0x0000000502077c24 */ /* 0x020fe2000f8e02ff */
[----:B------:R-:W-:Y:S01]  /*a9d0*/  LEA R2, P1, R0, R21, 0x1 ;  /* 0x0000001500027211 */ /* 0x000fe200078208ff */
[C---:B------:R-:W-:Y:S01]  /*a9e0*/  IMAD R5, R3.reuse, UR5, RZ ;  /* 0x0000000503057c24 */ /* 0x040fe2000f8e02ff */
[----:B------:R-:W-:-:S02]  /*a9f0*/  ISETP.LT.AND P5, PT, R3, UR11, !P0 ;  /* 0x0000000b03007c0c */ /* 0x000fc4000c7a1270 */
[----:B------:R-:W-:Y:S02]  /*aa00*/  LEA.HI.X.SX32 R3, R0, R23, 0x1, P1 ;  /* 0x0000001700037211 */ /* 0x000fe400008f0eff */
[----:B---3--:R-:W-:Y:S02]  /*aa10*/  PRMT R15, R15, 0x7632, R15 ;  /* 0x000076320f0f7816 */ /* 0x008fe4000000000f */
[-C--:B------:R-:W-:Y:S02]  /*aa20*/  LEA R4, P2, R5, R21.reuse, 0x1 ;  /* 0x0000001505047211 */ /* 0x080fe400078408ff */
[----:B------:R-:W-:Y:S01]  /*aa30*/  LOP3.LUT R9, R37, 0x6c, R26, 0xfe, !PT ;  /* 0x0000006c25097812 */ /* 0x000fe200078efe1a */
[----:B------:R-:W-:Y:S01]  /*aa40*/  @P4 STG.E.U16 desc[UR22][R2.64], R15 ;  /* 0x0000000f02004986 */ /* 0x000fe2000c101516 */
[----:B------:R-:W-:Y:S02]  /*aa50*/  LEA R6, P3, R7, R21, 0x1 ;  /* 0x0000001507067211 */ /* 0x000fe400078608ff */
[----:B------:R-:W-:-:S02]  /*aa60*/  LEA.HI.X.SX32 R5, R5, R23, 0x1, P2 ;  /* 0x0000001705057211 */ /* 0x000fc400010f0eff */
[C---:B------:R-:W-:Y:S01]  /*aa70*/  ISETP.LT.AND P4, PT, R9.reuse, UR11, !P0 ;  /* 0x0000000b09007c0c */ /* 0x040fe2000c781270 */
[----:B------:R-:W-:Y:S01]  /*aa80*/  IMAD R9, R9, UR5, RZ ;  /* 0x0000000509097c24 */ /* 0x000fe2000f8e02ff */
[----:B------:R-:W-:Y:S01]  /*aa90*/  LOP3.LUT R0, R37, 0x68, R26, 0xfe, !PT ;  /* 0x0000006825007812 */ /* 0x000fe200078efe1a */
[----:B--2---:R2:W-:Y:S01]  /*aaa0*/  @P5 STG.E.U16 desc[UR22][R4.64], R16 ;  /* 0x0000001004005986 */ /* 0x0045e2000c101516 */
[----:B------:R-:W-:Y:S02]  /*aab0*/  LEA.HI.X.SX32 R7, R7, R23, 0x1, P3 ;  /* 0x0000001707077211 */ /* 0x000fe400018f0eff */
[----:B------:R-:W-:Y:S02]  /*aac0*/  PRMT R8, R16, 0x7632, R8 ;  /* 0x0000763210087816 */ /* 0x000fe40000000008 */
[C---:B------:R-:W-:Y:S01]  /*aad0*/  ISETP.LT.AND P3, PT, R11.reuse, UR11, !P0 ;  /* 0x0000000b0b007c0c */ /* 0x040fe2000c761270 */
[----:B------:R-:W-:Y:S01]  /*aae0*/  IMAD R11, R11, UR5, RZ ;  /* 0x000000050b0b7c24 */ /* 0x000fe2000f8e02ff */
[C---:B------:R-:W-:Y:S01]  /*aaf0*/  ISETP.LT.AND P5, PT, R0.reuse, UR11, !P0 ;  /* 0x0000000b00007c0c */ /* 0x040fe2000c7a1270 */
[----:B------:R-:W-:Y:S01]  /*ab00*/  IMAD R0, R0, UR5, RZ ;  /* 0x0000000500007c24 */ /* 0x000fe2000f8e02ff */
[----:B------:R3:W-:Y:S01]  /*ab10*/  @P6 STG.E.U16 desc[UR22][R6.64], R8 ;  /* 0x0000000806006986 */ /* 0x0007e2000c101516 */
[----:B--2---:R-:W-:-:S03]  /*ab20*/  LEA R4, P1, R9, R21, 0x1 ;  /* 0x0000001509047211 */ /* 0x004fc600078208ff */
[C---:B------:R-:W-:Y:S02]  /*ab30*/  LEA R2, P6, R0.reuse, R21, 0x1 ;  /* 0x0000001500027211 */ /* 0x040fe400078c08ff */
[----:B------:R-:W-:Y:S02]  /*ab40*/  LEA.HI.X.SX32 R5, R9, R23, 0x1, P1 ;  /* 0x0000001709057211 */ /* 0x000fe400008f0eff */
[----:B------:R-:W-:Y:S02]  /*ab50*/  LEA R10, P1, R13, R21, 0x1 ;  /* 0x000000150d0a7211 */ /* 0x000fe400078208ff */
[----:B------:R-:W-:Y:S02]  /*ab60*/  LEA.HI.X.SX32 R3, R0, R23, 0x1, P6 ;  /* 0x0000001700037211 */ /* 0x000fe400030f0eff */
[CC--:B---3--:R-:W-:Y:S02]  /*ab70*/  LEA R6, P2, R11.reuse, R21.reuse, 0x1 ;  /* 0x000000150b067211 */ /* 0x0c8fe400078408ff */
[----:B------:R-:W-:Y:S01]  /*ab80*/  LEA R8, P6, R12, R21, 0x1 ;  /* 0x000000150c087211 */ /* 0x000fe200078c08ff */
[----:B------:R2:W-:Y:S01]  /*ab90*/  @P5 STG.E.U16 desc[UR22][R2.64], R17 ;  /* 0x0000001102005986 */ /* 0x0005e2000c101516 */
[----:B------:R-:W-:-:S02]  /*aba0*/  LEA.HI.X.SX32 R7, R11, R23, 0x1, P2 ;  /* 0x000000170b077211 */ /* 0x000fc400010f0eff */
[----:B------:R-:W-:Y:S02]  /*abb0*/  ISETP.LT.AND P2, PT, R24, UR11, !P0 ;  /* 0x0000000b18007c0c */ /* 0x000fe4000c741270 */
[-C--:B------:R-:W-:Y:S02]  /*abc0*/  LEA.HI.X.SX32 R11, R13, R23.reuse, 0x1, P1 ;  /* 0x000000170d0b7211 */ /* 0x080fe400008f0eff */
[----:B------:R-:W-:Y:S02]  /*abd0*/  ISETP.LT.AND P1, PT, R22, UR11, !P0 ;  /* 0x0000000b16007c0c */ /* 0x000fe4000c721270 */
[----:B------:R-:W-:Y:S02]  /*abe0*/  ISETP.LT.AND P0, PT, R20, UR11, !P0 ;  /* 0x0000000b14007c0c */ /* 0x000fe4000c701270 */
[----:B------:R-:W-:Y:S02]  /*abf0*/  PRMT R0, R17, 0x7632, R0 ;  /* 0x0000763211007816 */ /* 0x000fe40000000000 */
[----:B------:R-:W-:-:S02]  /*ac00*/  LEA.HI.X.SX32 R9, R12, R23, 0x1, P6 ;  /* 0x000000170c097211 */ /* 0x000fc400030f0eff */
[----:B------:R-:W-:Y:S01]  /*ac10*/  LEA R12, P6, R14, R21, 0x1 ;  /* 0x000000150e0c7211 */ /* 0x000fe200078c08ff */
[----:B------:R3:W-:Y:S01]  /*ac20*/  @P4 STG.E.U16 desc[UR22][R4.64], R0 ;  /* 0x0000000004004986 */ /* 0x0007e2000c101516 */
[----:B--2---:R-:W-:Y:S02]  /*ac30*/  PRMT R3, R18, 0x7632, R3 ;  /* 0x0000763212037816 */ /* 0x004fe40000000003 */
[----:B------:R-:W-:Y:S01]  /*ac40*/  LEA.HI.X.SX32 R13, R14, R23, 0x1, P6 ;  /* 0x000000170e0d7211 */ /* 0x000fe200030f0eff */
[----:B------:R2:W-:Y:S04]  /*ac50*/  @P3 STG.E.U16 desc[UR22][R6.64], R18 ;  /* 0x0000001206003986 */ /* 0x0005e8000c101516 */
[----:B------:R2:W-:Y:S01]  /*ac60*/  @P2 STG.E.U16 desc[UR22][R8.64], R3 ;  /* 0x0000000308002986 */ /* 0x0005e2000c101516 */
[----:B---3--:R-:W-:-:S03]  /*ac70*/  PRMT R5, R19, 0x7632, R5 ;  /* 0x0000763213057816 */ /* 0x008fc60000000005 */
[----:B------:R2:W-:Y:S04]  /*ac80*/  @P1 STG.E.U16 desc[UR22][R10.64], R19 ;  /* 0x000000130a001986 */ /* 0x0005e8000c101516 */
[----:B------:R2:W-:Y:S01]  /*ac90*/  @P0 STG.E.U16 desc[UR22][R12.64], R5 ;  /* 0x000000050c000986 */ /* 0x0005e2000c101516 */
[----:B------:R-:W-:Y:S06]  /*aca0*/  BAR.SYNC.DEFER_BLOCKING 0x0 ;  /* 0x0000000000007b1d */ /* 0x000fec0000010000 */
[----:B------:R-:W-:Y:S05]  /*acb0*/  BRA.U UP0, `(.L_x_13) ;  /* 0x0000000100a07547 */ /* 0x000fea000b800000 */
[----:B------:R-:W3:Y:S01]  /*acc0*/  S2UR UR5, SR_CgaCtaId ;  /* 0x00000000000579c3 */ /* 0x000ee20000008800 */
[----:B------:R-:W-:Y:S01]  /*acd0*/  NOP ;  /* 0x0000000000007918 */ /* 0x000fe20000000000 */
[----:B------:R-:W-:Y:S01]  /*ace0*/  UMOV UR4, 0x50 ;  /* 0x0000005000047882 */ /* 0x000fe20000000000 */
[----:B------:R-:W-:Y:S02]  /*acf0*/  IMAD.U32 R0, RZ, RZ, UR13 ;  /* 0x0000000dff007e24 */ /* 0x000fe4000f8e00ff */
[----:B--2---:R-:W-:Y:S02]  /*ad00*/  IMAD.MOV.U32 R3, RZ, RZ, 0xf ;  /* 0x0000000fff037424 */ /* 0x004fe400078e00ff */
[----:B------:R-:W-:Y:S01]  /*ad10*/  IMAD.MOV.U32 R7, RZ, RZ, 0x1 ;  /* 0x00000001ff077424 */ /* 0x000fe200078e00ff */
[----:B------:R-:W-:-:S04]  /*ad20*/  LOP3.LUT R0, R0, 0xffff, RZ, 0xc0, !PT ;  /* 0x0000ffff00007812 */ /* 0x000fc800078ec0ff */
[----:B------:R-:W-:-:S05]  /*ad30*/  SHF.R.U32.HI R0, RZ, 0x5, R0 ;  /* 0x00000005ff007819 */ /* 0x000fca0000011600 */
[----:B------:R-:W-:Y:S01]  /*ad40*/  VIADD R2, R0, 0x10 ;  /* 0x0000001000027836 */ /* 0x000fe20000000000 */
[----:B------:R-:W-:Y:S01]  /*ad50*/  SHF.L.U32 R0, R3, R0, RZ ;  /* 0x0000000003007219 */ /* 0x000fe200000006ff */
[----:B0--3--:R-:W-:-:S03]  /*ad60*/  ULEA UR6, UR5, UR4, 0x18 ;  /* 0x0000000405067291 */ /* 0x009fc6000f8ec0ff */
[----:B------:R-:W-:-:S04]  /*ad70*/  SHF.L.U32 R3, R7, R2, RZ ;  /* 0x0000000207037219 */ /* 0x000fc800000006ff */
[----:B------:R-:W-:Y:S02]  /*ad80*/  LOP3.LUT R0, R3, R0, RZ, 0xfc, !PT ;  /* 0x0000000003007212 */ /* 0x000fe400078efcff */
[----:B------:R-:W0:Y:S02]  /*ad90*/  LDS R5, [UR6] ;  /* 0x00000006ff057984 */ /* 0x000e240008000800 */
[C---:B------:R-:W-:Y:S02]  /*ada0*/  LOP3.LUT R2, R0.reuse, 0xffff, RZ, 0xc0, !PT ;  /* 0x0000ffff00027812 */ /* 0x040fe400078ec0ff */
[----:B0-----:R-:W-:-:S04]  /*adb0*/  LOP3.LUT R3, R0, 0xffff, R5, 0x80, !PT ;  /* 0x0000ffff00037812 */ /* 0x001fc800078e8005 */
[----:B------:R-:W-:-:S13]  /*adc0*/  ISETP.NE.AND P0, PT, R3, R2, PT ;  /* 0x000000020300720c */ /* 0x000fda0003f05270 */
[----:B------:R-:W-:Y:S05]  /*add0*/  @P0 BRA `(.L_x_14) ;  /* 0x0000000000500947 */ /* 0x000fea0003800000 */
[----:B------:R-:W-:Y:S02]  /*ade0*/  SHF.R.U32.HI R5, RZ, 0x10, R5 ;  /* 0x00000010ff057819 */ /* 0x000fe40000011605 */
[----:B------:R-:W-:-:S04]  /*adf0*/  SHF.R.U32.HI R2, RZ, 0x10, R0 ;  /* 0x00000010ff027819 */ /* 0x000fc80000011600 */
[----:B------:R-:W-:-:S04]  /*ae00*/  LOP3.LUT R5, R5, R2, RZ, 0xc0, !PT ;  /* 0x0000000205057212 */ /* 0x000fc800078ec0ff */
[----:B------:R-:W-:-:S13]  /*ae10*/  ISETP.NE.AND P0, PT, R5, R2, PT ;  /* 0x000000020500720c */ /* 0x000fda0003f05270 */
[----:B------:R-:W-:Y:S05]  /*ae20*/  @P0 BRA `(.L_x_15) ;  /* 0x0000000000300947 */ /* 0x000fea0003800000 */
[----:B------:R-:W-:Y:S01]  /*ae30*/  R2UR UR4, R0 ;  /* 0x00000000000472ca */ /* 0x000fe200000e0000 */
[----:B------:R-:W-:Y:S01]  /*ae40*/  VOTEU.ANY UR5, UPT, PT ;  /* 0x0000000000057886 */ /* 0x000fe200038e0100 */
[----:B------:R-:W0:Y:S01]  /*ae50*/  S2R R0, SR_LANEID ;  /* 0x0000000000007919 */ /* 0x000e220000000000 */
[----:B------:R-:W-:-:S10]  /*ae60*/  UFLO.U32 UR5, UR5 ;  /* 0x00000005000572bd */ /* 0x000fd400080e0000 */
[----:B------:R-:W-:-:S06]  /*ae70*/  ULOP3.LUT UR4, URZ, UR4, URZ, 0x33, !UPT ;  /* 0x00000004ff047292 */ /* 0x000fcc000f8e33ff */
[----:B------:R-:W-:-:S04]  /*ae80*/  IMAD.U32 R2, RZ, RZ, UR4 ;  /* 0x00000004ff027e24 */ /* 0x000fc8000f8e00ff */
[----:B------:R-:W2:Y:S02]  /*ae90*/  REDUX UR7, R2 ;  /* 0x00000000020773c4 */ /* 0x000ea40000000000 */
[----:B------:R3:W-:Y:S01]  /*aea0*/  UTCATOMSWS.AND URZ, UR4 ;  /* 0x0000000400ff79e3 */ /* 0x0007e20008000000 */
[----:B0-----:R-:W-:Y:S01]  /*aeb0*/  ISETP.EQ.U32.AND P0, PT, R0, UR5, PT ;  /* 0x0000000500007c0c */ /* 0x001fe2000bf02070 */
[----:B--2---:R-:W-:-:S12]  /*aec0*/  IMAD.U32 R0, RZ, RZ, UR7 ;  /* 0x00000007ff007e24 */ /* 0x004fd8000f8e00ff */
[----:B------:R3:W-:Y:S01]  /*aed0*/  @P0 ATOMS.AND RZ, [UR6], R0 ;  /* 0x00000000ffff098c */ /* 0x0007e2000a800006 */
[----:B------:R-:W-:Y:S05]  /*aee0*/  BRA `(.L_x_13) ;  /* 0x0000000000147947 */ /* 0x000fea0003800000 */
.L_x_15:
[----:B------:R-:W-:-:S07]  /*aef0*/  MOV R2, 0xaf10 ;  /* 0x0000af1000027802 */ /* 0x000fce0000000f00 */
[----:B-1----:R-:W-:Y:S05]  /*af00*/  CALL.REL.NOINC `($__internal_0_$__cuda_sm10x_tcgen05_guardrail_trap_col_being_dealloced_not_returned_by_alloc) ;  /* 0x00000000002c7944 */ /* 0x002fea0003c00000 */
[----:B------:R-:W-:Y:S05]  /*af10*/  BRA `(.L_x_13) ;  /* 0x0000000000087947 */ /* 0x000fea0003800000 */
.L_x_14:
[----:B------:R-:W-:-:S07]  /*af20*/  MOV R2, 0xaf40 ;  /* 0x0000af4000027802 */ /* 0x000fce0000000f00 */
[----:B-1----:R-:W-:Y:S05]  /*af30*/  CALL.REL.NOINC `($__internal_2_$__cuda_sm10x_tcgen05_guardrail_trap_unallocated_columns_being_dealloced) ;  /* 0x0000000000387944 */ /* 0x002fea0003c00000 */
.L_x_13:
[----:B------:R-:W-:Y:S01]  /*af40*/  NOP ;  /* 0x0000000000007918 */ /* 0x000fe20000000000 */
[----:B0--3--:R-:W-:Y:S05]  /*af50*/  EXIT ;  /* 0x000000000000794d */ /* 0x009fea0003800000 */
.L_x_8:
[----:B------:R-:W0:Y:S02]  /*af60*/  SYNCS.PHASECHK.TRANS64.TRYWAIT P0, [UR14], R208 ;  /* 0x000000d0ff0075a7 */ /* 0x000e24000800110e */
[----:B0-----:R-:W-:Y:S05]  /*af70*/  @!P0 BRA `(.L_x_8) ;  /* 0xfffffffc00f88947 */ /* 0x001fea000383ffff */
[----:B------:R-:W-:Y:S05]  /*af80*/  BRA `(.L_x_16) ;  /* 0xffffffcc00587947 */ /* 0x000fea000383ffff */
.L_x_12:
[----:B------:R-:W2:Y:S02]  /*af90*/  SYNCS.PHASECHK.TRANS64.TRYWAIT P0, [UR14], R4 ;  /* 0x00000004ff0075a7 */ /* 0x000ea4000800110e */
[----:B--2---:R-:W-:Y:S05]  /*afa0*/  @!P0 BRA `(.L_x_12) ;  /* 0xfffffffc00f88947 */ /* 0x004fea000383ffff */
[----:B------:R-:W-:Y:S05]  /*afb0*/  BRA `(.L_x_11) ;  /* 0xffffffec002c7947 */ /* 0x000fea000383ffff */
        .weak           $__internal_0_$__cuda_sm10x_tcgen05_guardrail_trap_col_being_dealloced_not_returned_by_alloc
        .type           $__internal_0_$__cuda_sm10x_tcgen05_guardrail_trap_col_being_dealloced_not_returned_by_alloc,@function
        .size           $__internal_0_$__cuda_sm10x_tcgen05_guardrail_trap_col_being_dealloced_not_returned_by_alloc,($__internal_1_$__cuda_sm10x_tcgen05_guardrail_trap_phase_invalid_during_alloc - $__internal_0_$__cuda_sm10x_tcgen05_guardrail_trap_col_being_dealloced_not_returned_by_alloc)
$__internal_0_$__cuda_sm10x_tcgen05_guardrail_trap_col_being_dealloced_not_returned_by_alloc:
[----:B------:R-:W-:Y:S05]  /*afc0*/  BPT.TRAP 0x1 ;  /* 0x000000040000795c */ /* 0x000fea0000300000 */
[----:B------:R-:W-:-:S04]  /*afd0*/  IMAD.MOV.U32 R3, RZ, RZ, 0x0 ;  /* 0x00000000ff037424 */ /* 0x000fc800078e00ff */
[----:B------:R-:W-:Y:S05]  /*afe0*/  RET.REL.NODEC R2 `(matmul_kernel) ;  /* 0xffffff5002047950 */ /* 0x000fea0003c3ffff */
        .weak           $__internal_1_$__cuda_sm10x_tcgen05_guardrail_trap_phase_invalid_during_alloc
        .type           $__internal_1_$__cuda_sm10x_tcgen05_guardrail_trap_phase_invalid_during_alloc,@function
        .size           $__internal_1_$__cuda_sm10x_tcgen05_guardrail_trap_phase_invalid_during_alloc,($__internal_2_$__cuda_sm10x_tcgen05_guardrail_trap_unallocated_columns_being_dealloced - $__internal_1_$__cuda_sm10x_tcgen05_guardrail_trap_phase_invalid_during_alloc)
$__internal_1_$__cuda_sm10x_tcgen05_guardrail_trap_phase_invalid_during_alloc:
[----:B------:R-:W-:Y:S05]  /*aff0*/  BPT.TRAP 0x1 ;  /* 0x000000040000795c */ /* 0x000fea0000300000 */
[----:B------:R-:W-:-:S04]  /*b000*/  IMAD.MOV.U32 R5, RZ, RZ, 0x0 ;  /* 0x00000000ff057424 */ /* 0x000fc800078e00ff */
[----:B------:R-:W-:Y:S05]  /*b010*/  RET.REL.NODEC R4 `(matmul_kernel) ;  /* 0xffffff4c04f87950 */ /* 0x000fea0003c3ffff */
        .weak           $__internal_2_$__cuda_sm10x_tcgen05_guardrail_trap_unallocated_columns_being_dealloced
        .type           $__internal_2_$__cuda_sm10x_tcgen05_guardrail_trap_unallocated_columns_being_dealloced,@function
        .size           $__internal_2_$__cuda_sm10x_tcgen05_guardrail_trap_unallocated_columns_being_dealloced,(.L_x_20 - $__internal_2_$__cuda_sm10x_tcgen05_guardrail_trap_unallocated_columns_being_dealloced)
$__internal_2_$__cuda_sm10x_tcgen05_guardrail_trap_unallocated_columns_being_dealloced:
[----:B------:R-:W-:Y:S05]  /*b020*/  BPT.TRAP 0x1 ;  /* 0x000000040000795c */ /* 0x000fea0000300000 */
[----:B------:R-:W-:-:S04]  /*b030*/  IMAD.MOV.U32 R3, RZ, RZ, 0x0 ;  /* 0x00000000ff037424 */ /* 0x000fc800078e00ff */
[----:B------:R-:W-:Y:S05]  /*b040*/  RET.REL.NODEC R2 `(matmul_kernel) ;  /* 0xffffff4c02ec7950 */ /* 0x000fea0003c3ffff */
.L_x_17:
[----:B------:R-:W-:-:S00]  /*b050*/  BRA `(.L_x_17) ;  /* 0xfffffffc00fc7947 */ /* 0x000fc0000383ffff */
[----:B------:R-:W-:-:S00]  /*b060*/  NOP ;  /* 0x0000000000007918 */ /* 0x000fc00000000000 */
        /* <DEDUP_REMOVED lines=9> */
.L_x_20:


//--------------------- .nv.shared.matmul_kernel  --------------------------
	.section	.nv.shared.matmul_kernel,"aw",@nobits
	.sectionflags	@""
	.align	16
	.zero		1024


//--------------------- .nv.shared.reserved.0     --------------------------
	.section	.nv.shared.reserved.0,"aw",@nobits
	.align	8
	.weak		__nv_reservedSMEM_offset_0_alias
	.size		__nv_reservedSMEM_offset_0_alias, 0, 64
	.other		__nv_reservedSMEM_offset_0_alias,@"STO_CUDA_RESERVED_SHARED STV_DEFAULT"
__nv_reservedSMEM_offset_0_alias:
	.zero		0
.nv.shared.reserved.0:
	.zero		64
	.weak		__nv_reservedSMEM_allocation_phase
	.type		__nv_reservedSMEM_allocation_phase,@object
	.size		__nv_reservedSMEM_allocation_phase,(.L_0 - __nv_reservedSMEM_allocation_phase)
__nv_reservedSMEM_allocation_phase:
	.zero		1
.L_0:
	.zero		7
	.weak		__nv_reservedSMEM_devtool_atexit_pc
	.type		__nv_reservedSMEM_devtool_atexit_pc,@object
	.size		__nv_reservedSMEM_devtool_atexit_pc,(__nv_reservedSMEM_allocation_mask - __nv_reservedSMEM_devtool_atexit_pc)
__nv_reservedSMEM_devtool_atexit_pc:
	.zero		8
	.weak		__nv_reservedSMEM_allocation_mask
	.type		__nv_reservedSMEM_allocation_mask,@object
	.size		__nv_reservedSMEM_allocation_mask,(.L_2 - __nv_reservedSMEM_allocation_mask)
__nv_reservedSMEM_allocation_mask:
	.zero		4
.L_2:


//--------------------- .nv.constant0.matmul_kernel --------------------------
	.section	.nv.constant0.matmul_kernel,"a",@progbits
	.sectionflags	@""
	.align	4
.nv.constant0.matmul_kernel:
	.zero		976


//--------------------- SYMBOLS --------------------------

	.type		.nv.reservedSmem.offset0,@object
	.size		.nv.reservedSmem.offset0,0x4
	.type		.nv.reservedSmem.cap,@object
	.size		.nv.reservedSmem.cap,0x4
